def attn_fwd(
    Q,
    K,
    V,
    Out,
    Lse,
    sm_scale,
    stride_qz,
    stride_qh,
    stride_qm,
    stride_qk,
    stride_kz,
    stride_kh,
    stride_kn,
    stride_kk,
    stride_vz,
    stride_vh,
    stride_vn,
    stride_vk,
    stride_oz,
    stride_oh,
    stride_om,
    stride_ok,
    seqlen_q,
    seqlen_k,
    BLOCK_M: tl.constexpr,
    BLOCK_N: tl.constexpr,
    HEAD_DIM: tl.constexpr,
    CAUSAL: tl.constexpr,
):
    start_m = tl.program_id(0)
    off_hz = tl.program_id(1)
    q_off = off_hz * stride_qh
    k_off = off_hz * stride_kh
    v_off = off_hz * stride_vh
    offs_m = start_m * BLOCK_M + tl.arange(0, BLOCK_M)
    offs_d = tl.arange(0, HEAD_DIM)
    offs_n = tl.arange(0, BLOCK_N)
    q_ptrs = Q + q_off + offs_m[:, None] * stride_qm + offs_d[None, :] * stride_qk
    k_ptrs = K + k_off + offs_d[:, None] * stride_kk + offs_n[None, :] * stride_kn
    v_ptrs = V + v_off + offs_n[:, None] * stride_vn + offs_d[None, :] * stride_vk
    m_i = tl.full([BLOCK_M], float("-inf"), dtype=tl.float32)
    l_i = tl.zeros([BLOCK_M], dtype=tl.float32) + 1.0
    acc = tl.zeros([BLOCK_M, HEAD_DIM], dtype=tl.float32)
    q = tl.load(q_ptrs)
    acc, l_i, m_i = _attn_fwd_inner(
        acc,
        l_i,
        m_i,
        q,
        k_ptrs,
        v_ptrs,
        sm_scale,
        stride_kn,
        stride_vn,
        start_m,
        seqlen_k,
        BLOCK_M,
        BLOCK_N,
        HEAD_DIM,
        CAUSAL,
    )
    acc = acc / l_i[:, None]
    lse = m_i + tl.math.log2(l_i) / 1.4426950408889634
    o_ptrs = (
        Out
        + off_hz * stride_oh
        + offs_m[:, None] * stride_om
        + offs_d[None, :] * stride_ok
    )
    tl.store(o_ptrs, acc.to(Out.dtype.element_ty))
    tl.store(Lse + off_hz * seqlen_q + offs_m, lse)

# config = {"BLOCK_M": 32, "BLOCK_N": 32, "HEAD_DIM": 64, "arch": "sm_90", "causal": false, "dtype": "fp8e4m3", "num_stages": 2, "num_warps": 4}
# arch = sm_90


// ===== COMPILED SASS (sm_90a) =====

	.target	sm_90a

	.elftype	@"ET_EXEC"


//--------------------- .note.nv.tkinfo           --------------------------
	.section	.note.nv.tkinfo,"",@"SHT_NOTE"
	.sectionflags	@"SHF_NOTE_NV_TKINFO"
	.tkinfo
        /*0018*/ 	.word	0x00000002
        /*0030*/ 	.string	""
        /*0030*/ 	.string	"ptxas"
        /*0030*/ 	.string	"Cuda compilation tools, release 13.0, V13.0.88"
        /*0030*/ 	.string	"Build cuda_13.0.r13.0/compiler.36424714_0"
        /*0030*/ 	.string	"-v  -suppress-debug-info  -lineinfo  -arch sm_90a "



//--------------------- .note.nv.cuinfo           --------------------------
	.section	.note.nv.cuinfo,"",@"SHT_NOTE"
	.sectionflags	@"SHF_NOTE_NV_CUINFO"
        /*0018*/ 	.short	0x0002
        /*001a*/ 	.short	0x005a
        /*001c*/ 	.short	0x0082
	.zero		2


//--------------------- .nv.info                  --------------------------
	.section	.nv.info,"",@"SHT_CUDA_INFO"
	.align	4


	//----- nvinfo : EIATTR_REGCOUNT
	.align		4
        /*0000*/ 	.byte	0x04, 0x2f
        /*0002*/ 	.short	(.L_2 - .L_1)
	.align		4
.L_1:
        /*0004*/ 	.word	index@(attn_fwd)
        /*0008*/ 	.word	0x000000a6


	//----- nvinfo : EIATTR_FRAME_SIZE
	.align		4
.L_2:
        /*000c*/ 	.byte	0x04, 0x11
        /*000e*/ 	.short	(.L_4 - .L_3)
	.align		4
.L_3:
        /*0010*/ 	.word	index@(attn_fwd)
        /*0014*/ 	.word	0x00000000


	//----- nvinfo : EIATTR_MIN_STACK_SIZE
	.align		4
.L_4:
        /*0018*/ 	.byte	0x04, 0x12
        /*001a*/ 	.short	(.L_6 - .L_5)
	.align		4
.L_5:
        /*001c*/ 	.word	index@(attn_fwd)
        /*0020*/ 	.word	0x00000000
.L_6:


//--------------------- .nv.compat                --------------------------
	.section	.nv.compat,"",@"SHT_CUDA_COMPAT_INFO"
	.align	4
        /*0000*/ 	.byte	0x02, 0x09, 0x01, 0x00, 0x02, 0x02, 0x02, 0x00, 0x02, 0x05, 0x05, 0x00, 0x03, 0x07, 0x01, 0x01
        /*0010*/ 	.byte	0x02, 0x03, 0x00, 0x00, 0x02, 0x06, 0x01, 0x00, 0x04, 0x0b, 0x08, 0x00, 0x00, 0x00, 0x00, 0x00
        /*0020*/ 	.byte	0x00, 0x00, 0x00, 0x00


//--------------------- .nv.info.attn_fwd         --------------------------
	.section	.nv.info.attn_fwd,"",@"SHT_CUDA_INFO"
	.sectionflags	@""
	.align	4


	//----- nvinfo : EIATTR_CUDA_API_VERSION
	.align		4
        /*0000*/ 	.byte	0x04, 0x37
        /*0002*/ 	.short	(.L_8 - .L_7)
.L_7:
        /*0004*/ 	.word	0x00000082


	//----- nvinfo : EIATTR_KPARAM_INFO
	.align		4
.L_8:
        /*0008*/ 	.byte	0x04, 0x17
        /*000a*/ 	.short	(.L_10 - .L_9)
.L_9:
        /*000c*/ 	.word	0x00000000
        /*0010*/ 	.short	0x0019
        /*0012*/ 	.short	0x0080
        /*0014*/ 	.byte	0x00, 0xf4, 0x21, 0x00


	//----- nvinfo : EIATTR_KPARAM_INFO
	.align		4
.L_10:
        /*0018*/ 	.byte	0x04, 0x17
        /*001a*/ 	.short	(.L_12 - .L_11)
.L_11:
        /*001c*/ 	.word	0x00000000
        /*0020*/ 	.short	0x0018
        /*0022*/ 	.short	0x0078
        /*0024*/ 	.byte	0x00, 0xf4, 0x21, 0x00


	//----- nvinfo : EIATTR_KPARAM_INFO
	.align		4
.L_12:
        /*0028*/ 	.byte	0x04, 0x17
        /*002a*/ 	.short	(.L_14 - .L_13)
.L_13:
        /*002c*/ 	.word	0x00000000
        /*0030*/ 	.short	0x0017
        /*0032*/ 	.short	0x0070
        /*0034*/ 	.byte	0x00, 0xf0, 0x11, 0x00


	//----- nvinfo : EIATTR_KPARAM_INFO
	.align		4
.L_14:
        /*0038*/ 	.byte	0x04, 0x17
        /*003a*/ 	.short	(.L_16 - .L_15)
.L_15:
        /*003c*/ 	.word	0x00000000
        /*0040*/ 	.short	0x0016
        /*0042*/ 	.short	0x006c
        /*0044*/ 	.byte	0x00, 0xf0, 0x11, 0x00


	//----- nvinfo : EIATTR_KPARAM_INFO
	.align		4
.L_16:
        /*0048*/ 	.byte	0x04, 0x17
        /*004a*/ 	.short	(.L_18 - .L_17)
.L_17:
        /*004c*/ 	.word	0x00000000
        /*0050*/ 	.short	0x0015
        /*0052*/ 	.short	0x0068
        /*0054*/ 	.byte	0x00, 0xf0, 0x11, 0x00


	//----- nvinfo : EIATTR_KPARAM_INFO
	.align		4
.L_18:
        /*0058*/ 	.byte	0x04, 0x17
        /*005a*/ 	.short	(.L_20 - .L_19)
.L_19:
        /*005c*/ 	.word	0x00000000
        /*0060*/ 	.short	0x0014
        /*0062*/ 	.short	0x0064
        /*0064*/ 	.byte	0x00, 0xf0, 0x11, 0x00


	//----- nvinfo : EIATTR_KPARAM_INFO
	.align		4
.L_20:
        /*0068*/ 	.byte	0x04, 0x17
        /*006a*/ 	.short	(.L_22 - .L_21)
.L_21:
        /*006c*/ 	.word	0x00000000
        /*0070*/ 	.short	0x0013
        /*0072*/ 	.short	0x0060
        /*0074*/ 	.byte	0x00, 0xf0, 0x11, 0x00


	//----- nvinfo : EIATTR_KPARAM_INFO
	.align		4
.L_22:
        /*0078*/ 	.byte	0x04, 0x17
        /*007a*/ 	.short	(.L_24 - .L_23)
.L_23:
        /*007c*/ 	.word	0x00000000
        /*0080*/ 	.short	0x0012
        /*0082*/ 	.short	0x005c
        /*0084*/ 	.byte	0x00, 0xf0, 0x11, 0x00


	//----- nvinfo : EIATTR_KPARAM_INFO
	.align		4
.L_24:
        /*0088*/ 	.byte	0x04, 0x17
        /*008a*/ 	.short	(.L_26 - .L_25)
.L_25:
        /*008c*/ 	.word	0x00000000
        /*0090*/ 	.short	0x0011
        /*0092*/ 	.short	0x0058
        /*0094*/ 	.byte	0x00, 0xf0, 0x11, 0x00


	//----- nvinfo : EIATTR_KPARAM_INFO
	.align		4
.L_26:
        /*0098*/ 	.byte	0x04, 0x17
        /*009a*/ 	.short	(.L_28 - .L_27)
.L_27:
        /*009c*/ 	.word	0x00000000
        /*00a0*/ 	.short	0x0010
        /*00a2*/ 	.short	0x0054
        /*00a4*/ 	.byte	0x00, 0xf0, 0x11, 0x00


	//----- nvinfo : EIATTR_KPARAM_INFO
	.align		4
.L_28:
        /*00a8*/ 	.byte	0x04, 0x17
        /*00aa*/ 	.short	(.L_30 - .L_29)
.L_29:
        /*00ac*/ 	.word	0x00000000
        /*00b0*/ 	.short	0x000f
        /*00b2*/ 	.short	0x0050
        /*00b4*/ 	.byte	0x00, 0xf0, 0x11, 0x00


	//----- nvinfo : EIATTR_KPARAM_INFO
	.align		4
.L_30:
        /*00b8*/ 	.byte	0x04, 0x17
        /*00ba*/ 	.short	(.L_32 - .L_31)
.L_31:
        /*00bc*/ 	.word	0x00000000
        /*00c0*/ 	.short	0x000e
        /*00c2*/ 	.short	0x004c
        /*00c4*/ 	.byte	0x00, 0xf0, 0x11, 0x00


	//----- nvinfo : EIATTR_KPARAM_INFO
	.align		4
.L_32:
        /*00c8*/ 	.byte	0x04, 0x17
        /*00ca*/ 	.short	(.L_34 - .L_33)
.L_33:
        /*00cc*/ 	.word	0x00000000
        /*00d0*/ 	.short	0x000d
        /*00d2*/ 	.short	0x0048
        /*00d4*/ 	.byte	0x00, 0xf0, 0x11, 0x00


	//----- nvinfo : EIATTR_KPARAM_INFO
	.align		4
.L_34:
        /*00d8*/ 	.byte	0x04, 0x17
        /*00da*/ 	.short	(.L_36 - .L_35)
.L_35:
        /*00dc*/ 	.word	0x00000000
        /*00e0*/ 	.short	0x000c
        /*00e2*/ 	.short	0x0044
        /*00e4*/ 	.byte	0x00, 0xf0, 0x11, 0x00


	//----- nvinfo : EIATTR_KPARAM_INFO
	.align		4
.L_36:
        /*00e8*/ 	.byte	0x04, 0x17
        /*00ea*/ 	.short	(.L_38 - .L_37)
.L_37:
        /*00ec*/ 	.word	0x00000000
        /*00f0*/ 	.short	0x000b
        /*00f2*/ 	.short	0x0040
        /*00f4*/ 	.byte	0x00, 0xf0, 0x11, 0x00


	//----- nvinfo : EIATTR_KPARAM_INFO
	.align		4
.L_38:
        /*00f8*/ 	.byte	0x04, 0x17
        /*00fa*/ 	.short	(.L_40 - .L_39)
.L_39:
        /*00fc*/ 	.word	0x00000000
        /*0100*/ 	.short	0x000a
        /*0102*/ 	.short	0x003c
        /*0104*/ 	.byte	0x00, 0xf0, 0x11, 0x00


	//----- nvinfo : EIATTR_KPARAM_INFO
	.align		4
.L_40:
        /*0108*/ 	.byte	0x04, 0x17
        /*010a*/ 	.short	(.L_42 - .L_41)
.L_41:
        /*010c*/ 	.word	0x00000000
        /*0110*/ 	.short	0x0009
        /*0112*/ 	.short	0x0038
        /*0114*/ 	.byte	0x00, 0xf0, 0x11, 0x00


	//----- nvinfo : EIATTR_KPARAM_INFO
	.align		4
.L_42:
        /*0118*/ 	.byte	0x04, 0x17
        /*011a*/ 	.short	(.L_44 - .L_43)
.L_43:
        /*011c*/ 	.word	0x00000000
        /*0120*/ 	.short	0x0008
        /*0122*/ 	.short	0x0034
        /*0124*/ 	.byte	0x00, 0xf0, 0x11, 0x00


	//----- nvinfo : EIATTR_KPARAM_INFO
	.align		4
.L_44:
        /*0128*/ 	.byte	0x04, 0x17
        /*012a*/ 	.short	(.L_46 - .L_45)
.L_45:
        /*012c*/ 	.word	0x00000000
        /*0130*/ 	.short	0x0007
        /*0132*/ 	.short	0x0030
        /*0134*/ 	.byte	0x00, 0xf0, 0x11, 0x00


	//----- nvinfo : EIATTR_KPARAM_INFO
	.align		4
.L_46:
        /*0138*/ 	.byte	0x04, 0x17
        /*013a*/ 	.short	(.L_48 - .L_47)
.L_47:
        /*013c*/ 	.word	0x00000000
        /*0140*/ 	.short	0x0006
        /*0142*/ 	.short	0x002c
        /*0144*/ 	.byte	0x00, 0xf0, 0x11, 0x00


	//----- nvinfo : EIATTR_KPARAM_INFO
	.align		4
.L_48:
        /*0148*/ 	.byte	0x04, 0x17
        /*014a*/ 	.short	(.L_50 - .L_49)
.L_49:
        /*014c*/ 	.word	0x00000000
        /*0150*/ 	.short	0x0005
        /*0152*/ 	.short	0x0028
        /*0154*/ 	.byte	0x00, 0xf0, 0x11, 0x00


	//----- nvinfo : EIATTR_KPARAM_INFO
	.align		4
.L_50:
        /*0158*/ 	.byte	0x04, 0x17
        /*015a*/ 	.short	(.L_52 - .L_51)
.L_51:
        /*015c*/ 	.word	0x00000000
        /*0160*/ 	.short	0x0004
        /*0162*/ 	.short	0x0020
        /*0164*/ 	.byte	0x00, 0xf4, 0x21, 0x00


	//----- nvinfo : EIATTR_KPARAM_INFO
	.align		4
.L_52:
        /*0168*/ 	.byte	0x04, 0x17
        /*016a*/ 	.short	(.L_54 - .L_53)
.L_53:
        /*016c*/ 	.word	0x00000000
        /*0170*/ 	.short	0x0003
        /*0172*/ 	.short	0x0018
        /*0174*/ 	.byte	0x00, 0xf4, 0x21, 0x00


	//----- nvinfo : EIATTR_KPARAM_INFO
	.align		4
.L_54:
        /*0178*/ 	.byte	0x04, 0x17
        /*017a*/ 	.short	(.L_56 - .L_55)
.L_55:
        /*017c*/ 	.word	0x00000000
        /*0180*/ 	.short	0x0002
        /*0182*/ 	.short	0x0010
        /*0184*/ 	.byte	0x00, 0xf4, 0x21, 0x00


	//----- nvinfo : EIATTR_KPARAM_INFO
	.align		4
.L_56:
        /*0188*/ 	.byte	0x04, 0x17
        /*018a*/ 	.short	(.L_58 - .L_57)
.L_57:
        /*018c*/ 	.word	0x00000000
        /*0190*/ 	.short	0x0001
        /*0192*/ 	.short	0x0008
        /*0194*/ 	.byte	0x00, 0xf4, 0x21, 0x00


	//----- nvinfo : EIATTR_KPARAM_INFO
	.align		4
.L_58:
        /*0198*/ 	.byte	0x04, 0x17
        /*019a*/ 	.short	(.L_60 - .L_59)
.L_59:
        /*019c*/ 	.word	0x00000000
        /*01a0*/ 	.short	0x0000
        /*01a2*/ 	.short	0x0000
        /*01a4*/ 	.byte	0x00, 0xf4, 0x21, 0x00


	//----- nvinfo : EIATTR_SPARSE_MMA_MASK
	.align		4
.L_60:
        /*01a8*/ 	.byte	0x03, 0x50
        /*01aa*/ 	.short	0x0000


	//----- nvinfo : EIATTR_MAXREG_COUNT
	.align		4
        /*01ac*/ 	.byte	0x03, 0x1b
        /*01ae*/ 	.short	0x00ff


	//----- nvinfo : EIATTR_NUM_BARRIERS
	.align		4
        /*01b0*/ 	.byte	0x02, 0x4c
        /*01b2*/ 	.byte	0x01
	.zero		1


	//----- nvinfo : EIATTR_MERCURY_ISA_VERSION
	.align		4
        /*01b4*/ 	.byte	0x03, 0x5f
        /*01b6*/ 	.short	0x0101


	//----- nvinfo : EIATTR_COOP_GROUP_MASK_REGIDS
	.align		4
        /*01b8*/ 	.byte	0x04, 0x29
        /*01ba*/ 	.short	(.L_62 - .L_61)


	//   ....[0]....
.L_61:
        /*01bc*/ 	.word	0xffffffff


	//   ....[1]....
        /*01c0*/ 	.word	0xffffffff


	//   ....[2]....
        /*01c4*/ 	.word	0xffffffff


	//   ....[3]....
        /*01c8*/ 	.word	0xffffffff


	//   ....[4]....
        /*01cc*/ 	.word	0xffffffff


	//   ....[5]....
        /*01d0*/ 	.word	0xffffffff


	//   ....[6]....
        /*01d4*/ 	.word	0xffffffff


	//   ....[7]....
        /*01d8*/ 	.word	0xffffffff


	//   ....[8]....
        /*01dc*/ 	.word	0xffffffff


	//   ....[9]....
        /*01e0*/ 	.word	0xffffffff


	//   ....[10]....
        /*01e4*/ 	.word	0xffffffff


	//   ....[11]....
        /*01e8*/ 	.word	0xffffffff


	//   ....[12]....
        /*01ec*/ 	.word	0xffffffff


	//   ....[13]....
        /*01f0*/ 	.word	0xffffffff


	//   ....[14]....
        /*01f4*/ 	.word	0xffffffff


	//   ....[15]....
        /*01f8*/ 	.word	0xffffffff


	//   ....[16]....
        /*01fc*/ 	.word	0xffffffff


	//   ....[17]....
        /*0200*/ 	.word	0xffffffff


	//   ....[18]....
        /*0204*/ 	.word	0xffffffff


	//   ....[19]....
        /*0208*/ 	.word	0xffffffff


	//----- nvinfo : EIATTR_COOP_GROUP_INSTR_OFFSETS
	.align		4
.L_62:
        /*020c*/ 	.byte	0x04, 0x28
        /*020e*/ 	.short	(.L_64 - .L_63)


	//   ....[0]....
.L_63:
        /*0210*/ 	.word	0x00001f90


	//   ....[1]....
        /*0214*/ 	.word	0x00001fa0


	//   ....[2]....
        /*0218*/ 	.word	0x00001fb0


	//   ....[3]....
        /*021c*/ 	.word	0x00001fc0


	//   ....[4]....
        /*0220*/ 	.word	0x00002010


	//   ....[5]....
        /*0224*/ 	.word	0x00002020


	//   ....[6]....
        /*0228*/ 	.word	0x00002030


	//   ....[7]....
        /*022c*/ 	.word	0x00002040


	//   ....[8]....
        /*0230*/ 	.word	0x000020f0


	//   ....[9]....
        /*0234*/ 	.word	0x00002110


	//   ....[10]....
        /*0238*/ 	.word	0x00002380


	//   ....[11]....
        /*023c*/ 	.word	0x00002390


	//   ....[12]....
        /*0240*/ 	.word	0x000023b0


	//   ....[13]....
        /*0244*/ 	.word	0x000023c0


	//   ....[14]....
        /*0248*/ 	.word	0x000023f0


	//   ....[15]....
        /*024c*/ 	.word	0x00002420


	//   ....[16]....
        /*0250*/ 	.word	0x00002430


	//   ....[17]....
        /*0254*/ 	.word	0x00002440


	//   ....[18]....
        /*0258*/ 	.word	0x00002500


	//   ....[19]....
        /*025c*/ 	.word	0x00002520


	//----- nvinfo : EIATTR_EXIT_INSTR_OFFSETS
	.align		4
.L_64:
        /*0260*/ 	.byte	0x04, 0x1c
        /*0262*/ 	.short	(.L_66 - .L_65)


	//   ....[0]....
.L_65:
        /*0264*/ 	.word	0x00004660


	//   ....[1]....
        /*0268*/ 	.word	0x00004690


	//----- nvinfo : EIATTR_REQNTID
	.align		4
.L_66:
        /*026c*/ 	.byte	0x04, 0x10
        /*026e*/ 	.short	(.L_68 - .L_67)
.L_67:
        /*0270*/ 	.word	0x00000080
        /*0274*/ 	.word	0x00000001
        /*0278*/ 	.word	0x00000001


	//----- nvinfo : EIATTR_CBANK_PARAM_SIZE
	.align		4
.L_68:
        /*027c*/ 	.byte	0x03, 0x19
        /*027e*/ 	.short	0x0088


	//----- nvinfo : EIATTR_PARAM_CBANK
	.align		4
        /*0280*/ 	.byte	0x04, 0x0a
        /*0282*/ 	.short	(.L_70 - .L_69)
	.align		4
.L_69:
        /*0284*/ 	.word	index@(.nv.constant0.attn_fwd)
        /*0288*/ 	.short	0x0210
        /*028a*/ 	.short	0x0088


	//----- nvinfo : EIATTR_SW_WAR
	.align		4
.L_70:
        /*028c*/ 	.byte	0x04, 0x36
        /*028e*/ 	.short	(.L_72 - .L_71)
.L_71:
        /*0290*/ 	.word	0x00000008
.L_72:


//--------------------- .nv.callgraph             --------------------------
	.section	.nv.callgraph,"",@"SHT_CUDA_CALLGRAPH"
	.align	4
	.sectionentsize	8
	.align		4
        /*0000*/ 	.word	0x00000000
	.align		4
        /*0004*/ 	.word	0xffffffff
	.align		4
        /*0008*/ 	.word	0x00000000
	.align		4
        /*000c*/ 	.word	0xfffffffe
	.align		4
        /*0010*/ 	.word	0x00000000
	.align		4
        /*0014*/ 	.word	0xfffffffd
	.align		4
        /*0018*/ 	.word	0x00000000
	.align		4
        /*001c*/ 	.word	0xfffffffc


//--------------------- .nv.constant4             --------------------------
	.section	.nv.constant4,"a",@progbits
	.align	8
	.align		8
.nv.constant4:
        /*0000*/ 	.dword	_$_str


//--------------------- .text.attn_fwd            --------------------------
	.section	.text.attn_fwd,"ax",@progbits
	.align	128
        .global         attn_fwd
        .type           attn_fwd,@function
        .size           attn_fwd,(.L_x_3 - attn_fwd)
        .other          attn_fwd,@"STO_CUDA_ENTRY STV_DEFAULT"
attn_fwd:
.text.attn_fwd:
[----:B------:R-:W-:Y:S01]  /*0000*/  LDC R1, c[0x0][0x28] ;  /* 0x00000a00ff017b82 */ /* 0x000fe20000000800 */
[----:B------:R-:W0:Y:S07]  /*0010*/  S2R R28, SR_TID.X ;  /* 0x00000000001c7919 */ /* 0x000e2e0000002100 */
[----:B------:R-:W1:Y:S01]  /*0020*/  S2UR UR8, SR_CTAID.Y ;  /* 0x00000000000879c3 */ /* 0x000e620000002600 */
[----:B------:R-:W-:Y:S01]  /*0030*/  ULDC.64 UR4, c[0x0][0x240] ;  /* 0x0000900000047ab9 */ /* 0x000fe20000000a00 */
[----:B------:R-:W-:Y:S01]  /*0040*/  ULDC.64 UR10, c[0x0][0x208] ;  /* 0x00008200000a7ab9 */ /* 0x000fe20000000a00 */
[----:B------:R-:W2:Y:S05]  /*0050*/  S2R R147, SR_CTAID.X ;  /* 0x0000000000937919 */ /* 0x000eaa0000002500 */
[----:B------:R-:W3:Y:S08]  /*0060*/  LDC R27, c[0x0][0x248] ;  /* 0x00009200ff1b7b82 */ /* 0x000ef00000000800 */
[----:B------:R-:W4:Y:S01]  /*0070*/  LDC.64 R30, c[0x0][0x210] ;  /* 0x00008400ff1e7b82 */ /* 0x000f220000000a00 */
[----:B-1----:R-:W-:Y:S01]  /*0080*/  UIMAD UR4, UR8, UR4, URZ ;  /* 0x00000004080472a4 */ /* 0x002fe2000f8e023f */
[----:B0-----:R-:W-:-:S02]  /*0090*/  LOP3.LUT R2, R28, 0x1f, RZ, 0xc0, !PT ;  /* 0x0000001f1c027812 */ /* 0x001fc400078ec0ff */
[----:B------:R-:W-:-:S03]  /*00a0*/  SHF.R.U32.HI R3, RZ, 0x5, R28 ;  /* 0x00000005ff037819 */ /* 0x000fc6000001161c */
[----:B--2---:R-:W-:Y:S01]  /*00b0*/  IMAD R147, R147, 0x20, R2 ;  /* 0x0000002093937824 */ /* 0x004fe200078e0202 */
[----:B------:R-:W-:-:S03]  /*00c0*/  SGXT.U32 R3, R3, 0x2 ;  /* 0x000000020303781a */ /* 0x000fc60000000000 */
[----:B------:R-:W-:Y:S01]  /*00d0*/  IMAD R5, R147, UR5, RZ ;  /* 0x0000000593057c24 */ /* 0x000fe2000f8e02ff */
[----:B------:R-:W-:Y:S01]  /*00e0*/  USHF.R.S32.HI UR5, URZ, 0x1f, UR4 ;  /* 0x0000001f3f057899 */ /* 0x000fe20008011404 */
[----:B---3--:R-:W-:-:S03]  /*00f0*/  IMAD R0, R3, R27, RZ ;  /* 0x0000001b03007224 */ /* 0x008fc600078e02ff */
[----:B----4-:R-:W-:Y:S01]  /*0100*/  IADD3 R29, P0, P1, R5, UR4, R30 ;  /* 0x00000004051d7c10 */ /* 0x010fe2000f91e01e */
[----:B------:R-:W-:Y:S01]  /*0110*/  IMAD R7, R27, 0x4, R0 ;  /* 0x000000041b077824 */ /* 0x000fe200078e0200 */
[----:B------:R-:W-:-:S03]  /*0120*/  SHF.R.S32.HI R4, RZ, 0x1f, R5 ;  /* 0x0000001fff047819 */ /* 0x000fc60000011405 */
[----:B------:R-:W-:Y:S01]  /*0130*/  IMAD R9, R27, 0x4, R7 ;  /* 0x000000041b097824 */ /* 0x000fe200078e0207 */
[----:B------:R-:W-:Y:S02]  /*0140*/  IADD3.X R31, R4, UR5, R31, P0, P1 ;  /* 0x00000005041f7c10 */ /* 0x000fe400087e241f */
[CC--:B------:R-:W-:Y:S02]  /*0150*/  IADD3 R4, P0, R0.reuse, R29.reuse, RZ ;  /* 0x0000001d00047210 */ /* 0x0c0fe40007f1e0ff */
[----:B------:R-:W-:Y:S02]  /*0160*/  IADD3 R6, P1, R7, R29, RZ ;  /* 0x0000001d07067210 */ /* 0x000fe40007f3e0ff */
[----:B------:R-:W-:Y:S01]  /*0170*/  LEA.HI.X.SX32 R5, R0, R31, 0x1, P0 ;  /* 0x0000001f00057211 */ /* 0x000fe200000f0eff */
[----:B------:R-:W-:Y:S01]  /*0180*/  IMAD R0, R27, 0x4, R9 ;  /* 0x000000041b007824 */ /* 0x000fe200078e0209 */
[----:B------:R-:W-:Y:S02]  /*0190*/  IADD3 R8, P0, R9, R29, RZ ;  /* 0x0000001d09087210 */ /* 0x000fe40007f1e0ff */
[-C--:B------:R-:W-:Y:S01]  /*01a0*/  LEA.HI.X.SX32 R7, R7, R31.reuse, 0x1, P1 ;  /* 0x0000001f07077211 */ /* 0x080fe200008f0eff */
[----:B------:R0:W2:Y:S01]  /*01b0*/  LDG.E.U8 R17, desc[UR10][R4.64] ;  /* 0x0000000a04117981 */ /* 0x0000a2000c1e1100 */
[----:B------:R-:W-:Y:S01]  /*01c0*/  LEA.HI.X.SX32 R9, R9, R31, 0x1, P0 ;  /* 0x0000001f09097211 */ /* 0x000fe200000f0eff */
[C---:B------:R-:W-:Y:S01]  /*01d0*/  IMAD R13, R27.reuse, 0x4, R0 ;  /* 0x000000041b0d7824 */ /* 0x040fe200078e0200 */
[C---:B------:R-:W-:Y:S01]  /*01e0*/  IADD3 R10, P0, R0.reuse, R29, RZ ;  /* 0x0000001d000a7210 */ /* 0x040fe20007f1e0ff */
[----:B------:R1:W2:Y:S03]  /*01f0*/  LDG.E.U8 R18, desc[UR10][R6.64] ;  /* 0x0000000a06127981 */ /* 0x0002a6000c1e1100 */
[----:B------:R-:W-:Y:S01]  /*0200*/  LEA.HI.X.SX32 R11, R0, R31, 0x1, P0 ;  /* 0x0000001f000b7211 */ /* 0x000fe200000f0eff */
[----:B------:R-:W-:Y:S01]  /*0210*/  IMAD R0, R27, 0x4, R13 ;  /* 0x000000041b007824 */ /* 0x000fe200078e020d */
[----:B------:R-:W-:Y:S01]  /*0220*/  IADD3 R12, P0, R13, R29, RZ ;  /* 0x0000001d0d0c7210 */ /* 0x000fe20007f1e0ff */
[----:B------:R-:W3:Y:S02]  /*0230*/  LDG.E.U8 R19, desc[UR10][R8.64] ;  /* 0x0000000a08137981 */ /* 0x000ee4000c1e1100 */
[----:B------:R-:W-:Y:S01]  /*0240*/  IMAD R15, R27, 0x4, R0 ;  /* 0x000000041b0f7824 */ /* 0x000fe200078e0200 */
[----:B------:R-:W-:Y:S01]  /*0250*/  LEA.HI.X.SX32 R13, R13, R31, 0x1, P0 ;  /* 0x0000001f0d0d7211 */ /* 0x000fe200000f0eff */
[----:B------:R4:W3:Y:S01]  /*0260*/  LDG.E.U8 R20, desc[UR10][R10.64] ;  /* 0x0000000a0a147981 */ /* 0x0008e2000c1e1100 */
[CC--:B0-----:R-:W-:Y:S01]  /*0270*/  IADD3 R4, P0, R0.reuse, R29.reuse, RZ ;  /* 0x0000001d00047210 */ /* 0x0c1fe20007f1e0ff */
[----:B------:R-:W-:Y:S01]  /*0280*/  IMAD R16, R27, 0x4, R15 ;  /* 0x000000041b107824 */ /* 0x000fe200078e020f */
[----:B------:R-:W-:Y:S01]  /*0290*/  IADD3 R14, P1, R15, R29, RZ ;  /* 0x0000001d0f0e7210 */ /* 0x000fe20007f3e0ff */
[----:B------:R0:W5:Y:S01]  /*02a0*/  LDG.E.U8 R21, desc[UR10][R12.64] ;  /* 0x0000000a0c157981 */ /* 0x000162000c1e1100 */
[----:B------:R-:W-:Y:S01]  /*02b0*/  LEA.HI.X.SX32 R5, R0, R31, 0x1, P0 ;  /* 0x0000001f00057211 */ /* 0x000fe200000f0eff */
[----:B------:R-:W-:Y:S01]  /*02c0*/  IMAD R0, R27, 0x4, R16 ;  /* 0x000000041b007824 */ /* 0x000fe200078e0210 */
[----:B-1----:R-:W-:-:S02]  /*02d0*/  IADD3 R6, P0, R16, R29, RZ ;  /* 0x0000001d10067210 */ /* 0x002fc40007f1e0ff */
[-C--:B------:R-:W-:Y:S01]  /*02e0*/  LEA.HI.X.SX32 R15, R15, R31.reuse, 0x1, P1 ;  /* 0x0000001f0f0f7211 */ /* 0x080fe200008f0eff */
[----:B------:R1:W5:Y:S01]  /*02f0*/  LDG.E.U8 R22, desc[UR10][R4.64] ;  /* 0x0000000a04167981 */ /* 0x000362000c1e1100 */
[----:B------:R-:W-:Y:S01]  /*0300*/  LEA.HI.X.SX32 R7, R16, R31, 0x1, P0 ;  /* 0x0000001f10077211 */ /* 0x000fe200000f0eff */
[C---:B----4-:R-:W-:Y:S01]  /*0310*/  IMAD R11, R27.reuse, 0x4, R0 ;  /* 0x000000041b0b7824 */ /* 0x050fe200078e0200 */
[C---:B------:R-:W-:Y:S01]  /*0320*/  IADD3 R8, P0, R0.reuse, R29, RZ ;  /* 0x0000001d00087210 */ /* 0x040fe20007f1e0ff */
[----:B------:R4:W5:Y:S03]  /*0330*/  LDG.E.U8 R23, desc[UR10][R14.64] ;  /* 0x0000000a0e177981 */ /* 0x000966000c1e1100 */
[----:B------:R-:W-:Y:S01]  /*0340*/  LEA.HI.X.SX32 R9, R0, R31, 0x1, P0 ;  /* 0x0000001f00097211 */ /* 0x000fe200000f0eff */
[----:B------:R-:W-:Y:S01]  /*0350*/  IMAD R0, R27, 0x4, R11 ;  /* 0x000000041b007824 */ /* 0x000fe200078e020b */
[-C--:B------:R-:W-:Y:S01]  /*0360*/  IADD3 R10, P0, R11, R29.reuse, RZ ;  /* 0x0000001d0b0a7210 */ /* 0x080fe20007f1e0ff */
[----:B------:R4:W5:Y:S02]  /*0370*/  LDG.E.U8 R24, desc[UR10][R6.64] ;  /* 0x0000000a06187981 */ /* 0x000964000c1e1100 */
[----:B------:R-:W-:Y:S01]  /*0380*/  IMAD R16, R27, 0x4, R0 ;  /* 0x000000041b107824 */ /* 0x000fe200078e0200 */
[----:B0-----:R-:W-:Y:S01]  /*0390*/  IADD3 R12, P1, R0, R29, RZ ;  /* 0x0000001d000c7210 */ /* 0x001fe20007f3e0ff */
[----:B------:R0:W5:Y:S01]  /*03a0*/  LDG.E.U8 R25, desc[UR10][R8.64] ;  /* 0x0000000a08197981 */ /* 0x000162000c1e1100 */
[----:B------:R-:W-:-:S02]  /*03b0*/  LEA.HI.X.SX32 R11, R11, R31, 0x1, P0 ;  /* 0x0000001f0b0b7211 */ /* 0x000fc400000f0eff */
[----:B------:R-:W-:Y:S01]  /*03c0*/  LEA.HI.X.SX32 R13, R0, R31, 0x1, P1 ;  /* 0x0000001f000d7211 */ /* 0x000fe200008f0eff */
[C---:B------:R-:W-:Y:S01]  /*03d0*/  IMAD R0, R27.reuse, 0x4, R16 ;  /* 0x000000041b007824 */ /* 0x040fe200078e0210 */
[C---:B-1----:R-:W-:Y:S01]  /*03e0*/  IADD3 R4, P0, R16.reuse, R29, RZ ;  /* 0x0000001d10047210 */ /* 0x042fe20007f1e0ff */
[----:B------:R1:W5:Y:S02]  /*03f0*/  LDG.E.U8 R26, desc[UR10][R10.64] ;  /* 0x0000000a0a1a7981 */ /* 0x000364000c1e1100 */
[C---:B----4-:R-:W-:Y:S01]  /*0400*/  IMAD R15, R27.reuse, 0x4, R0 ;  /* 0x000000041b0f7824 */ /* 0x050fe200078e0200 */
[----:B------:R-:W-:Y:S01]  /*0410*/  LEA.HI.X.SX32 R5, R16, R31, 0x1, P0 ;  /* 0x0000001f10057211 */ /* 0x000fe200000f0eff */
[----:B------:R4:W5:Y:S01]  /*0420*/  LDG.E.U8 R12, desc[UR10][R12.64] ;  /* 0x0000000a0c0c7981 */ /* 0x000962000c1e1100 */
[----:B------:R-:W-:Y:S01]  /*0430*/  IADD3 R6, P0, R0, R29, RZ ;  /* 0x0000001d00067210 */ /* 0x000fe20007f1e0ff */
[----:B------:R-:W-:-:S03]  /*0440*/  IMAD R16, R27, 0x4, R15 ;  /* 0x000000041b107824 */ /* 0x000fc600078e020f */
[----:B------:R-:W-:Y:S01]  /*0450*/  LEA.HI.X.SX32 R7, R0, R31, 0x1, P0 ;  /* 0x0000001f00077211 */ /* 0x000fe200000f0eff */
[----:B------:R-:W-:Y:S01]  /*0460*/  IMAD R0, R27, 0x4, R16 ;  /* 0x000000041b007824 */ /* 0x000fe200078e0210 */
[CC--:B0-----:R-:W-:Y:S01]  /*0470*/  IADD3 R8, P0, R15.reuse, R29.reuse, RZ ;  /* 0x0000001d0f087210 */ /* 0x0c1fe20007f1e0ff */
[----:B------:R-:W5:Y:S01]  /*0480*/  LDG.E.U8 R27, desc[UR10][R4.64] ;  /* 0x0000000a041b7981 */ /* 0x000f62000c1e1100 */
[----:B------:R-:W-:Y:S02]  /*0490*/  IADD3 R14, P1, R16, R29, RZ ;  /* 0x0000001d100e7210 */ /* 0x000fe40007f3e0ff */
[----:B------:R-:W-:Y:S01]  /*04a0*/  LEA.HI.X.SX32 R9, R15, R31, 0x1, P0 ;  /* 0x0000001f0f097211 */ /* 0x000fe200000f0eff */
[----:B------:R-:W5:Y:S01]  /*04b0*/  LDG.E.U8 R6, desc[UR10][R6.64] ;  /* 0x0000000a06067981 */ /* 0x000f62000c1e1100 */
[----:B-1----:R-:W-:Y:S02]  /*04c0*/  IADD3 R10, P0, R0, R29, RZ ;  /* 0x0000001d000a7210 */ /* 0x002fe40007f1e0ff */
[----:B------:R-:W-:-:S02]  /*04d0*/  LEA.HI.X.SX32 R15, R16, R31, 0x1, P1 ;  /* 0x0000001f100f7211 */ /* 0x000fc400008f0eff */
[----:B------:R-:W-:Y:S01]  /*04e0*/  LEA.HI.X.SX32 R11, R0, R31, 0x1, P0 ;  /* 0x0000001f000b7211 */ /* 0x000fe200000f0eff */
[----:B------:R0:W5:Y:S04]  /*04f0*/  LDG.E.U8 R9, desc[UR10][R8.64] ;  /* 0x0000000a08097981 */ /* 0x000168000c1e1100 */
[----:B------:R-:W5:Y:S04]  /*0500*/  LDG.E.U8 R14, desc[UR10][R14.64] ;  /* 0x0000000a0e0e7981 */ /* 0x000f68000c1e1100 */
[----:B------:R1:W5:Y:S01]  /*0510*/  LDG.E.U8 R11, desc[UR10][R10.64] ;  /* 0x0000000a0a0b7981 */ /* 0x000362000c1e1100 */
[----:B------:R-:W4:Y:S01]  /*0520*/  S2R R0, SR_TID.X ;  /* 0x0000000000007919 */ /* 0x000f220000002100 */
[----:B------:R-:W1:Y:S01]  /*0530*/  S2UR UR7, SR_CgaCtaId ;  /* 0x00000000000779c3 */ /* 0x000e620000008800 */
[C---:B----4-:R-:W-:Y:S01]  /*0540*/  LOP3.LUT R13, R0.reuse, 0x7f, RZ, 0xc0, !PT ;  /* 0x0000007f000d7812 */ /* 0x050fe200078ec0ff */
[----:B0-----:R-:W-:-:S03]  /*0550*/  IMAD.SHL.U32 R8, R0, 0x20, RZ ;  /* 0x0000002000087824 */ /* 0x001fc600078e00ff */
[----:B------:R-:W-:Y:S02]  /*0560*/  ISETP.GE.U32.AND P0, PT, R13, 0x20, PT ;  /* 0x000000200d00780c */ /* 0x000fe40003f06070 */
[----:B------:R-:W-:Y:S02]  /*0570*/  LOP3.LUT R13, R8, 0x400, RZ, 0xc0, !PT ;  /* 0x00000400080d7812 */ /* 0x000fe400078ec0ff */
[----:B------:R-:W-:-:S03]  /*0580*/  SHF.R.S32.HI R8, RZ, 0x4, R0 ;  /* 0x00000004ff087819 */ /* 0x000fc60000011400 */
[C---:B------:R-:W-:Y:S01]  /*0590*/  IMAD R13, R0.reuse, 0x8000, R13 ;  /* 0x00008000000d7824 */ /* 0x040fe200078e020d */
[----:B------:R-:W-:Y:S02]  /*05a0*/  LOP3.LUT R7, R0, 0x40, RZ, 0xc0, !PT ;  /* 0x0000004000077812 */ /* 0x000fe400078ec0ff */
[----:B------:R-:W-:Y:S02]  /*05b0*/  SGXT R8, R8, 0x1 ;  /* 0x000000010808781a */ /* 0x000fe40000000200 */
[----:B------:R-:W-:Y:S01]  /*05c0*/  LOP3.LUT R13, R13, 0xffff, RZ, 0xc0, !PT ;  /* 0x0000ffff0d0d7812 */ /* 0x000fe200078ec0ff */
[----:B------:R-:W-:Y:S01]  /*05d0*/  IMAD.SHL.U32 R7, R7, 0x4, RZ ;  /* 0x0000000407077824 */ /* 0x000fe200078e00ff */
[----:B-1----:R-:W-:Y:S02]  /*05e0*/  LOP3.LUT R10, R8, 0x404, RZ, 0xc0, !PT ;  /* 0x00000404080a7812 */ /* 0x002fe400078ec0ff */
[----:B------:R-:W-:-:S04]  /*05f0*/  SHF.R.U32.HI R8, RZ, 0x9, R13 ;  /* 0x00000009ff087819 */ /* 0x000fc8000001160d */
[----:B------:R-:W-:Y:S01]  /*0600*/  LOP3.LUT R7, R7, 0xffff, R8, 0xf8, !PT ;  /* 0x0000ffff07077812 */ /* 0x000fe200078ef808 */
[----:B------:R-:W-:-:S05]  /*0610*/  IMAD.SHL.U32 R8, R0, 0x2, RZ ;  /* 0x0000000200087824 */ /* 0x000fca00078e00ff */
[----:B------:R-:W-:Y:S02]  /*0620*/  LOP3.LUT R129, R7, 0x3c, R8, 0xf8, !PT ;  /* 0x0000003c07817812 */ /* 0x000fe400078ef808 */
[----:B------:R-:W0:Y:S01]  /*0630*/  LDC R8, c[0x0][0x280] ;  /* 0x0000a000ff087b82 */ /* 0x000e220000000800 */
[----:B------:R-:W-:Y:S02]  /*0640*/  SHF.R.S32.HI R15, RZ, 0x3, R0 ;  /* 0x00000003ff0f7819 */ /* 0x000fe40000011400 */
[----:B------:R-:W-:Y:S02]  /*0650*/  LOP3.LUT R4, R28, 0x3f, RZ, 0xc0, !PT ;  /* 0x0000003f1c047812 */ /* 0x000fe400078ec0ff */
[----:B------:R-:W-:Y:S02]  /*0660*/  SGXT R15, R15, 0x1 ;  /* 0x000000010f0f781a */ /* 0x000fe40000000200 */
[----:B------:R-:W-:Y:S01]  /*0670*/  SHF.R.S32.HI R5, RZ, 0x6, R28 ;  /* 0x00000006ff057819 */ /* 0x000fe2000001141c */
[----:B------:R-:W-:Y:S01]  /*0680*/  UMOV UR4, 0x400 ;  /* 0x0000040000047882 */ /* 0x000fe20000000000 */
[----:B------:R-:W-:Y:S01]  /*0690*/  IMAD.SHL.U32 R16, R4, 0x2, RZ ;  /* 0x0000000204107824 */ /* 0x000fe200078e00ff */
[----:B------:R-:W-:Y:S01]  /*06a0*/  LOP3.LUT R128, R0, 0x7, RZ, 0xc0, !PT ;  /* 0x0000000700807812 */ /* 0x000fe200078ec0ff */
[----:B------:R-:W-:Y:S01]  /*06b0*/  ULEA UR7, UR7, UR4, 0x18 ;  /* 0x0000000407077291 */ /* 0x000fe2000f8ec03f */
[----:B------:R-:W-:-:S02]  /*06c0*/  LOP3.LUT R15, R15, 0x240, RZ, 0xc0, !PT ;  /* 0x000002400f0f7812 */ /* 0x000fc400078ec0ff */
[----:B------:R-:W-:Y:S01]  /*06d0*/  SGXT R5, R5, 0x1 ;  /* 0x000000010505781a */ /* 0x000fe20000000200 */
[----:B------:R-:W-:Y:S02]  /*06e0*/  IMAD.SHL.U32 R127, R0, 0x4, RZ ;  /* 0x00000004007f7824 */ /* 0x000fe400078e00ff */
[----:B------:R-:W-:Y:S01]  /*06f0*/  IMAD R15, R128, 0x8, R15 ;  /* 0x00000008800f7824 */ /* 0x000fe200078e020f */
[----:B------:R-:W-:Y:S02]  /*0700*/  LOP3.LUT R5, R16, 0x90, R5, 0x78, !PT ;  /* 0x0000009010057812 */ /* 0x000fe400078e7805 */
[----:B------:R-:W-:Y:S02]  /*0710*/  LOP3.LUT R10, R10, 0x80, R127, 0xf8, !PT ;  /* 0x000000800a0a7812 */ /* 0x000fe400078ef87f */
[----:B------:R-:W-:Y:S02]  /*0720*/  LOP3.LUT R15, R15, 0x40, R0, 0x78, !PT ;  /* 0x000000400f0f7812 */ /* 0x000fe400078e7800 */
[----:B0-----:R-:W-:-:S02]  /*0730*/  ISETP.GE.AND P1, PT, R8, 0x1, PT ;  /* 0x000000010800780c */ /* 0x001fc40003f26270 */
[----:B------:R-:W-:Y:S02]  /*0740*/  LOP3.LUT R126, R10, R15, RZ, 0xfc, !PT ;  /* 0x0000000f0a7e7212 */ /* 0x000fe400078efcff */
[----:B------:R-:W-:Y:S01]  /*0750*/  LOP3.LUT R7, R5, 0x20, RZ, 0x3c, !PT ;  /* 0x0000002005077812 */ /* 0x000fe200078e3cff */
[----:B------:R-:W-:Y:S01]  /*0760*/  IMAD.MOV.U32 R146, RZ, RZ, 0x3f800000 ;  /* 0x3f800000ff927424 */ /* 0x000fe200078e00ff */
[----:B------:R-:W-:Y:S01]  /*0770*/  CS2R R52, SRZ ;  /* 0x0000000000347805 */ /* 0x000fe2000001ff00 */
[----:B------:R-:W-:Y:S01]  /*0780*/  IMAD.MOV.U32 R77, RZ, RZ, -0x800000 ;  /* 0xff800000ff4d7424 */ /* 0x000fe200078e00ff */
[----:B------:R-:W-:Y:S01]  /*0790*/  CS2R R54, SRZ ;  /* 0x0000000000367805 */ /* 0x000fe2000001ff00 */
[----:B------:R-:W-:Y:S01]  /*07a0*/  IMAD.MOV.U32 R76, RZ, RZ, -0x800000 ;  /* 0xff800000ff4c7424 */ /* 0x000fe200078e00ff */
[----:B------:R-:W-:Y:S01]  /*07b0*/  CS2R R44, SRZ ;  /* 0x00000000002c7805 */ /* 0x000fe2000001ff00 */
[----:B------:R-:W-:Y:S01]  /*07c0*/  IMAD.MOV.U32 R79, RZ, RZ, -0x800000 ;  /* 0xff800000ff4f7424 */ /* 0x000fe200078e00ff */
[----:B------:R-:W-:Y:S01]  /*07d0*/  CS2R R46, SRZ ;  /* 0x00000000002e7805 */ /* 0x000fe2000001ff00 */
[----:B------:R-:W-:Y:S01]  /*07e0*/  IMAD.MOV.U32 R78, RZ, RZ, -0x800000 ;  /* 0xff800000ff4e7424 */ /* 0x000fe200078e00ff */
[----:B------:R-:W-:Y:S01]  /*07f0*/  CS2R R48, SRZ ;  /* 0x0000000000307805 */ /* 0x000fe2000001ff00 */
[----:B------:R-:W-:Y:S01]  /*0800*/  IMAD.MOV.U32 R145, RZ, RZ, 0x3f800000 ;  /* 0x3f800000ff917424 */ /* 0x000fe200078e00ff */
[----:B------:R-:W-:Y:S01]  /*0810*/  CS2R R50, SRZ ;  /* 0x0000000000327805 */ /* 0x000fe2000001ff00 */
[----:B------:R-:W-:Y:S01]  /*0820*/  IMAD.MOV.U32 R144, RZ, RZ, 0x3f800000 ;  /* 0x3f800000ff907424 */ /* 0x000fe200078e00ff */
[----:B------:R-:W-:Y:S01]  /*0830*/  CS2R R56, SRZ ;  /* 0x0000000000387805 */ /* 0x000fe2000001ff00 */
[----:B------:R-:W-:Y:S01]  /*0840*/  IMAD.MOV.U32 R143, RZ, RZ, 0x3f800000 ;  /* 0x3f800000ff8f7424 */ /* 0x000fe200078e00ff */
[----:B------:R-:W-:-:S02]  /*0850*/  CS2R R58, SRZ ;  /* 0x00000000003a7805 */ /* 0x000fc4000001ff00 */
[----:B------:R-:W-:Y:S01]  /*0860*/  LOP3.LUT R148, R28, 0x7f, RZ, 0xc0, !PT ;  /* 0x0000007f1c947812 */ /* 0x000fe200078ec0ff */
[----:B--2---:R-:W-:-:S05]  /*0870*/  IMAD R17, R18, 0x100, R17 ;  /* 0x0000010012117824 */ /* 0x004fca00078e0211 */
[----:B------:R-:W-:Y:S01]  /*0880*/  F2FP.F16.E4M3.UNPACK_B R17, R17 ;  /* 0x00000011ff11723e */ /* 0x000fe200020006ff */
[----:B---3--:R-:W-:-:S04]  /*0890*/  IMAD R19, R20, 0x100, R19 ;  /* 0x0000010014137824 */ /* 0x008fc800078e0213 */
[----:B------:R-:W-:Y:S01]  /*08a0*/  STS.U16 [R5+UR7], R17 ;  /* 0x0000001105007988 */ /* 0x000fe20008000407 */
[----:B------:R-:W-:Y:S01]  /*08b0*/  F2FP.F16.E4M3.UNPACK_B R19, R19 ;  /* 0x00000013ff13723e */ /* 0x000fe200020006ff */
[----:B-----5:R-:W-:Y:S02]  /*08c0*/  IMAD R21, R22, 0x100, R21 ;  /* 0x0000010016157824 */ /* 0x020fe400078e0215 */
[----:B------:R-:W-:-:S03]  /*08d0*/  IMAD R23, R24, 0x100, R23 ;  /* 0x0000010018177824 */ /* 0x000fc600078e0217 */
[----:B------:R-:W-:Y:S02]  /*08e0*/  F2FP.F16.E4M3.UNPACK_B R21, R21 ;  /* 0x00000015ff15723e */ /* 0x000fe400020006ff */
[----:B------:R-:W-:Y:S01]  /*08f0*/  F2FP.F16.E4M3.UNPACK_B R23, R23 ;  /* 0x00000017ff17723e */ /* 0x000fe200020006ff */
[----:B------:R-:W-:Y:S02]  /*0900*/  IMAD R25, R26, 0x100, R25 ;  /* 0x000001001a197824 */ /* 0x000fe400078e0219 */
[----:B------:R-:W-:-:S05]  /*0910*/  IMAD R12, R27, 0x100, R12 ;  /* 0x000001001b0c7824 */ /* 0x000fca00078e020c */
[----:B------:R-:W-:Y:S01]  /*0920*/  F2FP.F16.E4M3.UNPACK_B R12, R12 ;  /* 0x0000000cff0c723e */ /* 0x000fe200020006ff */
[----:B------:R-:W-:-:S04]  /*0930*/  IMAD R6, R9, 0x100, R6 ;  /* 0x0000010009067824 */ /* 0x000fc800078e0206 */
[----:B------:R0:W-:Y:S01]  /*0940*/  STS.U16 [R5+UR7+0xa00], R12 ;  /* 0x000a000c05007988 */ /* 0x0001e20008000407 */
[----:B------:R-:W-:Y:S01]  /*0950*/  F2FP.F16.E4M3.UNPACK_B R25, R25 ;  /* 0x00000019ff19723e */ /* 0x000fe200020006ff */
[----:B------:R-:W-:Y:S01]  /*0960*/  IMAD R11, R11, 0x100, R14 ;  /* 0x000001000b0b7824 */ /* 0x000fe200078e020e */
[----:B------:R-:W-:Y:S02]  /*0970*/  F2FP.F16.E4M3.UNPACK_B R6, R6 ;  /* 0x00000006ff06723e */ /* 0x000fe400020006ff */
[----:B0-----:R-:W-:Y:S02]  /*0980*/  PRMT R12, R23, 0x7632, R12 ;  /* 0x00007632170c7816 */ /* 0x001fe4000000000c */
[----:B------:R-:W-:Y:S02]  /*0990*/  F2FP.F16.E4M3.UNPACK_B R11, R11 ;  /* 0x0000000bff0b723e */ /* 0x000fe400020006ff */
[----:B------:R-:W-:Y:S02]  /*09a0*/  PRMT R9, R17, 0x7632, R9 ;  /* 0x0000763211097816 */ /* 0x000fe40000000009 */
[----:B------:R-:W-:-:S02]  /*09b0*/  PRMT R10, R19, 0x7632, R10 ;  /* 0x00007632130a7816 */ /* 0x000fc4000000000a */
[----:B------:R-:W-:Y:S02]  /*09c0*/  PRMT R13, R21, 0x7632, R13 ;  /* 0x00007632150d7816 */ /* 0x000fe4000000000d */
[----:B------:R-:W-:Y:S02]  /*09d0*/  PRMT R14, R25, 0x7632, R14 ;  /* 0x00007632190e7816 */ /* 0x000fe4000000000e */
[----:B------:R-:W-:Y:S02]  /*09e0*/  PRMT R15, R12, 0x7632, R15 ;  /* 0x000076320c0f7816 */ /* 0x000fe4000000000f */
[----:B------:R-:W-:Y:S02]  /*09f0*/  PRMT R16, R6, 0x7632, R16 ;  /* 0x0000763206107816 */ /* 0x000fe40000000010 */
[----:B------:R-:W-:Y:S01]  /*0a00*/  PRMT R17, R11, 0x7632, R17 ;  /* 0x000076320b117816 */ /* 0x000fe20000000011 */
[----:B------:R0:W-:Y:S04]  /*0a10*/  STS.U16 [R5+UR7+0xc00], R6 ;  /* 0x000c000605007988 */ /* 0x0001e80008000407 */
[----:B------:R-:W-:Y:S04]  /*0a20*/  STS.U16 [R5+UR7+0x200], R19 ;  /* 0x0002001305007988 */ /* 0x000fe80008000407 */
[----:B------:R-:W-:Y:S01]  /*0a30*/  STS.U16 [R5+UR7+0x400], R21 ;  /* 0x0004001505007988 */ /* 0x000fe20008000407 */
[----:B0-----:R-:W-:-:S03]  /*0a40*/  SHF.R.S32.HI R6, RZ, 0x3, R28 ;  /* 0x00000003ff067819 */ /* 0x001fc6000001141c */
[----:B------:R-:W-:Y:S04]  /*0a50*/  STS.U16 [R5+UR7+0x600], R23 ;  /* 0x0006001705007988 */ /* 0x000fe80008000407 */
[----:B------:R-:W-:Y:S04]  /*0a60*/  STS.U16 [R5+UR7+0x800], R25 ;  /* 0x0008001905007988 */ /* 0x000fe80008000407 */
[----:B------:R0:W-:Y:S01]  /*0a70*/  STS.U16 [R5+UR7+0xe00], R11 ;  /* 0x000e000b05007988 */ /* 0x0001e20008000407 */
[----:B------:R-:W-:-:S03]  /*0a80*/  SGXT R6, R6, 0x1 ;  /* 0x000000010606781a */ /* 0x000fc60000000200 */
[----:B------:R1:W-:Y:S04]  /*0a90*/  STS.U16 [R7+UR7+0x100], R9 ;  /* 0x0001000907007988 */ /* 0x0003e80008000407 */
[----:B------:R1:W-:Y:S04]  /*0aa0*/  STS.U16 [R7+UR7+0x300], R10 ;  /* 0x0003000a07007988 */ /* 0x0003e80008000407 */
[----:B------:R1:W-:Y:S01]  /*0ab0*/  STS.U16 [R7+UR7+0x500], R13 ;  /* 0x0005000d07007988 */ /* 0x0003e20008000407 */
[----:B0-----:R-:W-:-:S03]  /*0ac0*/  IMAD.SHL.U32 R5, R28, 0x2, RZ ;  /* 0x000000021c057824 */ /* 0x001fc600078e00ff */
[----:B------:R1:W-:Y:S04]  /*0ad0*/  STS.U16 [R7+UR7+0x700], R12 ;  /* 0x0007000c07007988 */ /* 0x0003e80008000407 */
[----:B------:R1:W-:Y:S04]  /*0ae0*/  STS.U16 [R7+UR7+0x900], R14 ;  /* 0x0009000e07007988 */ /* 0x0003e80008000407 */
[----:B------:R1:W-:Y:S04]  /*0af0*/  STS.U16 [R7+UR7+0xb00], R15 ;  /* 0x000b000f07007988 */ /* 0x0003e80008000407 */
[----:B------:R1:W-:Y:S04]  /*0b00*/  STS.U16 [R7+UR7+0xd00], R16 ;  /* 0x000d001007007988 */ /* 0x0003e80008000407 */
[----:B------:R1:W-:Y:S01]  /*0b10*/  STS.U16 [R7+UR7+0xf00], R17 ;  /* 0x000f001107007988 */ /* 0x0003e20008000407 */
[----:B------:R-:W-:Y:S05]  /*0b20*/  @!P1 BRA `(.L_x_0) ;  /* 0x0000002400649947 */ /* 0x000fea0003800000 */
[C---:B-1----:R-:W-:Y:S01]  /*0b30*/  IMAD.SHL.U32 R9, R28.reuse, 0x40, RZ ;  /* 0x000000401c097824 */ /* 0x042fe200078e00ff */
[----:B------:R-:W-:Y:S01]  /*0b40*/  LOP3.LUT R7, R28, 0x60, RZ, 0xc0, !PT ;  /* 0x000000601c077812 */ /* 0x000fe200078ec0ff */
[----:B------:R-:W0:Y:S01]  /*0b50*/  LDC.64 R92, c[0x0][0x250] ;  /* 0x00009400ff5c7b82 */ /* 0x000e220000000a00 */
[--C-:B------:R-:W-:Y:S01]  /*0b60*/  SHF.R.S32.HI R11, RZ, 0x1, R28.reuse ;  /* 0x00000001ff0b7819 */ /* 0x100fe2000001141c */
[----:B------:R-:W-:Y:S01]  /*0b70*/  ULDC UR4, c[0x0][0x258] ;  /* 0x0000960000047ab9 */ /* 0x000fe20000000800 */
[----:B------:R-:W-:Y:S01]  /*0b80*/  SHF.R.U32.HI R14, RZ, 0x1, R7 ;  /* 0x00000001ff0e7819 */ /* 0x000fe20000011607 */
[----:B------:R-:W-:Y:S01]  /*0b90*/  IMAD.MOV.U32 R146, RZ, RZ, 0x3f800000 ;  /* 0x3f800000ff927424 */ /* 0x000fe200078e00ff */
[----:B------:R-:W-:Y:S01]  /*0ba0*/  SGXT R11, R11, 0x1 ;  /* 0x000000010b0b781a */ /* 0x000fe20000000200 */
[----:B------:R-:W-:Y:S01]  /*0bb0*/  IMAD.MOV.U32 R152, RZ, RZ, -0x800000 ;  /* 0xff800000ff987424 */ /* 0x000fe200078e00ff */
[----:B------:R-:W-:Y:S01]  /*0bc0*/  LOP3.LUT R10, R9, 0x40, RZ, 0xc0, !PT ;  /* 0x00000040090a7812 */ /* 0x000fe200078ec0ff */
[----:B------:R-:W1:Y:S01]  /*0bd0*/  LDC R33, c[0x0][0x268] ;  /* 0x00009a00ff217b82 */ /* 0x000e620000000800 */
[--C-:B------:R-:W-:Y:S01]  /*0be0*/  LOP3.LUT R17, R14, 0xa0, R11.reuse, 0x78, !PT ;  /* 0x000000a00e117812 */ /* 0x100fe200078e780b */
[----:B------:R-:W-:Y:S01]  /*0bf0*/  IMAD.SHL.U32 R14, R28, 0x10, RZ ;  /* 0x000000101c0e7824 */ /* 0x000fe200078e00ff */
[----:B------:R-:W-:Y:S01]  /*0c00*/  LOP3.LUT R22, R10, 0x120, R11, 0xf8, !PT ;  /* 0x000001200a167812 */ /* 0x000fe200078ef80b */
[C---:B------:R-:W-:Y:S01]  /*0c10*/  IMAD.SHL.U32 R11, R28.reuse, 0x8, RZ ;  /* 0x000000081c0b7824 */ /* 0x040fe200078e00ff */
[--C-:B------:R-:W-:Y:S01]  /*0c20*/  SHF.R.U32.HI R8, RZ, 0x6, R28.reuse ;  /* 0x00000006ff087819 */ /* 0x100fe2000001161c */
[----:B------:R-:W-:Y:S01]  /*0c30*/  IMAD.MOV.U32 R151, RZ, RZ, -0x800000 ;  /* 0xff800000ff977424 */ /* 0x000fe200078e00ff */
[----:B------:R-:W-:Y:S01]  /*0c40*/  LOP3.LUT R13, R28, 0x3, RZ, 0xc0, !PT ;  /* 0x000000031c0d7812 */ /* 0x000fe200078ec0ff */
[----:B------:R-:W-:Y:S01]  /*0c50*/  IMAD.MOV.U32 R150, RZ, RZ, -0x800000 ;  /* 0xff800000ff967424 */ /* 0x000fe200078e00ff */
[----:B------:R-:W-:Y:S01]  /*0c60*/  LOP3.LUT R16, R11, 0x30, RZ, 0xc0, !PT ;  /* 0x000000300b107812 */ /* 0x000fe200078ec0ff */
[----:B------:R-:W-:Y:S01]  /*0c70*/  IMAD.MOV.U32 R149, RZ, RZ, -0x800000 ;  /* 0xff800000ff957424 */ /* 0x000fe200078e00ff */
[----:B------:R-:W-:Y:S01]  /*0c80*/  SHF.R.S32.HI R11, RZ, 0x2, R28 ;  /* 0x00000002ff0b7819 */ /* 0x000fe2000001141c */
[----:B------:R-:W-:Y:S01]  /*0c90*/  IMAD.MOV.U32 R145, RZ, RZ, 0x3f800000 ;  /* 0x3f800000ff917424 */ /* 0x000fe200078e00ff */
[----:B------:R-:W-:Y:S01]  /*0ca0*/  LOP3.LUT R20, R14, 0x140, RZ, 0xc0, !PT ;  /* 0x000001400e147812 */ /* 0x000fe200078ec0ff */
[----:B------:R-:W-:Y:S01]  /*0cb0*/  IMAD R18, R7, 0x10, R16 ;  /* 0x0000001007127824 */ /* 0x000fe200078e0210 */
[----:B------:R-:W-:Y:S01]  /*0cc0*/  SGXT.U32 R8, R8, 0x1 ;  /* 0x000000010808781a */ /* 0x000fe20000000000 */
[----:B------:R-:W-:Y:S01]  /*0cd0*/  IMAD.MOV.U32 R144, RZ, RZ, 0x3f800000 ;  /* 0x3f800000ff907424 */ /* 0x000fe200078e00ff */
[----:B------:R-:W-:Y:S01]  /*0ce0*/  SGXT R11, R11, 0x1 ;  /* 0x000000010b0b781a */ /* 0x000fe20000000200 */
[----:B------:R-:W-:Y:S01]  /*0cf0*/  IMAD R32, R13, 0x8, R20 ;  /* 0x000000080d207824 */ /* 0x000fe200078e0214 */
[----:B------:R-:W-:Y:S01]  /*0d00*/  LOP3.LUT R26, R18, 0x30, R5, 0x78, !PT ;  /* 0x00000030121a7812 */ /* 0x000fe200078e7805 */
[----:B0-----:R-:W-:Y:S01]  /*0d10*/  IMAD R8, R8, R93, RZ ;  /* 0x0000005d08087224 */ /* 0x001fe200078e02ff */
[C---:B------:R-:W-:Y:S01]  /*0d20*/  LOP3.LUT R5, R28.reuse, 0x4, RZ, 0xc0, !PT ;  /* 0x000000041c057812 */ /* 0x040fe200078ec0ff */
[----:B------:R-:W-:Y:S01]  /*0d30*/  IMAD.MOV.U32 R143, RZ, RZ, 0x3f800000 ;  /* 0x3f800000ff8f7424 */ /* 0x000fe200078e00ff */
[----:B------:R-:W-:Y:S01]  /*0d40*/  LOP3.LUT R20, R11, 0x90, RZ, 0xc0, !PT ;  /* 0x000000900b147812 */ /* 0x000fe200078ec0ff */
[----:B------:R-:W-:Y:S01]  /*0d50*/  IMAD R10, R93, 0x2, R8 ;  /* 0x000000025d0a7824 */ /* 0x000fe200078e0208 */
[C---:B------:R-:W-:Y:S01]  /*0d60*/  LOP3.LUT R12, R28.reuse, 0x10, RZ, 0xc0, !PT ;  /* 0x000000101c0c7812 */ /* 0x040fe200078ec0ff */
[----:B------:R-:W-:Y:S01]  /*0d70*/  IMAD R138, R5, 0x80, R22 ;  /* 0x00000080058a7824 */ /* 0x000fe200078e0216 */
[----:B------:R-:W-:Y:S01]  /*0d80*/  LOP3.LUT R5, R28, 0x8, RZ, 0xc0, !PT ;  /* 0x000000081c057812 */ /* 0x000fe200078ec0ff */
[----:B------:R-:W-:Y:S01]  /*0d90*/  IMAD R30, R7, 0x8, R20 ;  /* 0x00000008071e7824 */ /* 0x000fe200078e0214 */
[----:B------:R-:W-:Y:S01]  /*0da0*/  LEA R15, R13, UR7, 0x5 ;  /* 0x000000070d0f7c11 */ /* 0x000fe2000f8e28ff */
[----:B-1----:R-:W-:Y:S01]  /*0db0*/  IMAD R94, R3, R33, RZ ;  /* 0x00000021035e7224 */ /* 0x002fe200078e02ff */
[----:B------:R-:W-:Y:S01]  /*0dc0*/  LOP3.LUT R139, R9, 0x1c0, RZ, 0xc0, !PT ;  /* 0x000001c0098b7812 */ /* 0x000fe200078ec0ff */
[----:B------:R-:W-:Y:S01]  /*0dd0*/  IMAD.SHL.U32 R5, R5, 0x2, RZ ;  /* 0x0000000205057824 */ /* 0x000fe200078e00ff */
[----:B------:R-:W-:Y:S01]  /*0de0*/  LOP3.LUT R131, R6, 0xa0, RZ, 0xc0, !PT ;  /* 0x000000a006837812 */ /* 0x000fe200078ec0ff */
[----:B------:R-:W-:Y:S01]  /*0df0*/  IMAD R38, R12, 0x40, R15 ;  /* 0x000000400c267824 */ /* 0x000fe200078e020f */
[----:B------:R-:W-:Y:S01]  /*0e00*/  IADD3 R139, R26, UR7, R139 ;  /* 0x000000071a8b7c10 */ /* 0x000fe2000fffe08b */
[----:B------:R-:W-:Y:S01]  /*0e10*/  IMAD R12, R93, 0x2, R10 ;  /* 0x000000025d0c7824 */ /* 0x000fe200078e020a */
[----:B------:R-:W-:Y:S01]  /*0e20*/  LOP3.LUT R133, R30, R5, RZ, 0x3c, !PT ;  /* 0x000000051e857212 */ /* 0x000fe200078e3cff */
[----:B------:R-:W-:Y:S01]  /*0e30*/  IMAD R96, R33, 0x4, R94 ;  /* 0x0000000421607824 */ /* 0x000fe200078e025e */
[----:B------:R-:W-:Y:S01]  /*0e40*/  LOP3.LUT R5, R6, 0x90, RZ, 0xc0, !PT ;  /* 0x0000009006057812 */ /* 0x000fe200078ec0ff */
[----:B------:R-:W0:Y:S01]  /*0e50*/  LDC.64 R30, c[0x0][0x220] ;  /* 0x00008800ff1e7b82 */ /* 0x000e220000000a00 */
[----:B------:R-:W-:Y:S01]  /*0e60*/  IMAD R14, R93, 0x2, R12 ;  /* 0x000000025d0e7824 */ /* 0x000fe200078e020c */
[----:B------:R-:W-:Y:S01]  /*0e70*/  LOP3.LUT R132, R9, 0x740, RZ, 0xc0, !PT ;  /* 0x0000074009847812 */ /* 0x000fe200078ec0ff */
[----:B------:R-:W-:Y:S01]  /*0e80*/  IMAD R98, R33, 0x4, R96 ;  /* 0x0000000421627824 */ /* 0x000fe200078e0260 */
[----:B------:R-:W-:Y:S01]  /*0e90*/  LOP3.LUT R7, R5, 0x10, R28, 0x78, !PT ;  /* 0x0000001005077812 */ /* 0x000fe200078e781c */
[----:B------:R-:W-:Y:S01]  /*0ea0*/  IMAD R5, R4, UR4, RZ ;  /* 0x0000000404057c24 */ /* 0x000fe2000f8e02ff */
[----:B------:R-:W-:Y:S01]  /*0eb0*/  ULDC.64 UR4, c[0x0][0x218] ;  /* 0x0000860000047ab9 */ /* 0x000fe20000000a00 */
[----:B------:R-:W-:Y:S01]  /*0ec0*/  IMAD R16, R93, 0x2, R14 ;  /* 0x000000025d107824 */ /* 0x000fe200078e020e */
[----:B------:R-:W-:Y:S01]  /*0ed0*/  IADD3 R132, R17, UR7, R132 ;  /* 0x0000000711847c10 */ /* 0x000fe2000fffe084 */
[----:B------:R-:W-:Y:S01]  /*0ee0*/  IMAD R4, R92, UR8, RZ ;  /* 0x000000085c047c24 */ /* 0x000fe2000f8e02ff */
[----:B------:R-:W-:Y:S01]  /*0ef0*/  LOP3.LUT R136, R28, 0x1c, RZ, 0xc0, !PT ;  /* 0x0000001c1c887812 */ /* 0x000fe200078ec0ff */
[----:B------:R-:W-:Y:S01]  /*0f00*/  IMAD R18, R93, 0x2, R16 ;  /* 0x000000025d127824 */ /* 0x000fe200078e0210 */
[----:B------:R-:W-:Y:S01]  /*0f10*/  LOP3.LUT R142, R148, 0x10, RZ, 0x3c, !PT ;  /* 0x00000010948e7812 */ /* 0x000fe200078e3cff */
[----:B------:R-:W-:Y:S01]  /*0f20*/  IMAD.IADD R138, R138, 0x1, R7 ;  /* 0x000000018a8a7824 */ /* 0x000fe200078e0207 */
[----:B------:R-:W-:Y:S01]  /*0f30*/  IADD3 R89, P1, P2, R5, UR4, R4 ;  /* 0x0000000405597c10 */ /* 0x000fe2000fa3e004 */
[----:B------:R-:W-:Y:S01]  /*0f40*/  IMAD R20, R93, 0x2, R18 ;  /* 0x000000025d147824 */ /* 0x000fe200078e0212 */
[----:B------:R-:W-:Y:S01]  /*0f50*/  SHF.R.S32.HI R7, RZ, 0x1f, R5 ;  /* 0x0000001fff077819 */ /* 0x000fe20000011405 */
[----:B------:R-:W-:Y:S01]  /*0f60*/  IMAD R100, R33, 0x4, R98 ;  /* 0x0000000421647824 */ /* 0x000fe200078e0262 */
[----:B------:R-:W-:Y:S01]  /*0f70*/  SHF.R.S32.HI R4, RZ, 0x1f, R4 ;  /* 0x0000001fff047819 */ /* 0x000fe20000011404 */
[----:B------:R-:W-:Y:S01]  /*0f80*/  IMAD R22, R93, 0x2, R20 ;  /* 0x000000025d167824 */ /* 0x000fe200078e0214 */
[-C--:B------:R-:W-:Y:S01]  /*0f90*/  IADD3 R5, P4, R12, R89.reuse, RZ ;  /* 0x000000590c057210 */ /* 0x080fe20007f9e0ff */
[----:B------:R-:W-:Y:S01]  /*0fa0*/  IMAD R102, R33, 0x4, R100 ;  /* 0x0000000421667824 */ /* 0x000fe200078e0264 */
[----:B------:R-:W-:Y:S01]  /*0fb0*/  IADD3.X R29, R7, UR5, R4, P1, P2 ;  /* 0x00000005071d7c10 */ /* 0x000fe20008fe4404 */
[----:B------:R-:W-:Y:S01]  /*0fc0*/  ULDC.64 UR4, c[0x0][0x260] ;  /* 0x0000980000047ab9 */ /* 0x000fe20000000a00 */
[----:B------:R-:W-:Y:S01]  /*0fd0*/  IMAD R24, R93, 0x2, R22 ;  /* 0x000000025d187824 */ /* 0x000fe200078e0216 */
[----:B------:R-:W-:Y:S01]  /*0fe0*/  UIMAD UR4, UR8, UR4, URZ ;  /* 0x00000004080472a4 */ /* 0x000fe2000f8e023f */
[----:B------:R-:W-:Y:S01]  /*0ff0*/  IMAD R3, R2, UR5, RZ ;  /* 0x0000000502037c24 */ /* 0x000fe2000f8e02ff */
[C---:B------:R-:W-:Y:S01]  /*1000*/  IADD3 R2, P3, R8.reuse, R89, RZ ;  /* 0x0000005908027210 */ /* 0x040fe20007f7e0ff */
[----:B------:R-:W-:Y:S01]  /*1010*/  IMAD R104, R33, 0x4, R102 ;  /* 0x0000000421687824 */ /* 0x000fe200078e0266 */
[----:B------:R-:W-:Y:S01]  /*1020*/  USHF.R.S32.HI UR5, URZ, 0x1f, UR4 ;  /* 0x0000001f3f057899 */ /* 0x000fe20008011404 */
[----:B------:R-:W-:Y:S01]  /*1030*/  IMAD R26, R93, 0x2, R24 ;  /* 0x000000025d1a7824 */ /* 0x000fe200078e0218 */
[----:B0-----:R-:W-:Y:S01]  /*1040*/  IADD3 R125, P1, P2, R3, UR4, R30 ;  /* 0x00000004037d7c10 */ /* 0x001fe2000fa3e01e */
[----:B------:R-:W-:Y:S01]  /*1050*/  IMAD R106, R33, 0x4, R104 ;  /* 0x00000004216a7824 */ /* 0x000fe200078e0268 */
[----:B------:R-:W-:Y:S01]  /*1060*/  SHF.R.S32.HI R30, RZ, 0x1f, R3 ;  /* 0x0000001fff1e7819 */ /* 0x000fe20000011403 */
[----:B------:R-:W-:Y:S01]  /*1070*/  IMAD.IADD R131, R131, 0x1, R32 ;  /* 0x0000000183837824 */ /* 0x000fe200078e0220 */
[----:B------:R-:W-:Y:S01]  /*1080*/  LEA.HI.X.SX32 R3, R8, R29, 0x1, P3 ;  /* 0x0000001d08037211 */ /* 0x000fe200018f0eff */
[----:B------:R-:W-:Y:S01]  /*1090*/  IMAD R32, R93, 0x2, R26 ;  /* 0x000000025d207824 */ /* 0x000fe200078e021a */
[-C--:B------:R-:W-:Y:S01]  /*10a0*/  IADD3 R4, P3, R10, R89.reuse, RZ ;  /* 0x000000590a047210 */ /* 0x080fe20007f7e0ff */
[----:B------:R-:W-:Y:S01]  /*10b0*/  IMAD R108, R33, 0x4, R106 ;  /* 0x00000004216c7824 */ /* 0x000fe200078e026a */
[----:B------:R-:W-:Y:S01]  /*10c0*/  IADD3 R6, P5, R14, R89, RZ ;  /* 0x000000590e067210 */ /* 0x000fe20007fbe0ff */
[----:B------:R-:W-:Y:S01]  /*10d0*/  IMAD R34, R93, 0x2, R32 ;  /* 0x000000025d227824 */ /* 0x000fe200078e0220 */
[-C--:B------:R-:W-:Y:S01]  /*10e0*/  LEA.HI.X.SX32 R7, R10, R29.reuse, 0x1, P3 ;  /* 0x0000001d0a077211 */ /* 0x080fe200018f0eff */
[----:B------:R-:W-:Y:S01]  /*10f0*/  IMAD R110, R33, 0x4, R108 ;  /* 0x00000004216e7824 */ /* 0x000fe200078e026c */
[----:B------:R-:W-:Y:S01]  /*1100*/  LEA.HI.X.SX32 R8, R12, R29, 0x1, P4 ;  /* 0x0000001d0c087211 */ /* 0x000fe200020f0eff */
[----:B------:R-:W-:Y:S01]  /*1110*/  IMAD R90, R93, 0x2, R34 ;  /* 0x000000025d5a7824 */ /* 0x000fe200078e0222 */
[-C--:B------:R-:W-:Y:S01]  /*1120*/  IADD3 R10, P3, R16, R89.reuse, RZ ;  /* 0x00000059100a7210 */ /* 0x080fe20007f7e0ff */
[----:B------:R-:W-:Y:S01]  /*1130*/  IMAD R112, R33, 0x4, R110 ;  /* 0x0000000421707824 */ /* 0x000fe200078e026e */
[----:B------:R-:W-:Y:S01]  /*1140*/  IADD3 R11, P4, R18, R89, RZ ;  /* 0x00000059120b7210 */ /* 0x000fe20007f9e0ff */
[----:B------:R-:W-:Y:S01]  /*1150*/  IMAD R36, R93, 0x2, R90 ;  /* 0x000000025d247824 */ /* 0x000fe200078e025a */
[----:B------:R-:W-:Y:S01]  /*1160*/  LEA.HI.X.SX32 R9, R14, R29, 0x1, P5 ;  /* 0x0000001d0e097211 */ /* 0x000fe200028f0eff */
[----:B------:R-:W-:Y:S01]  /*1170*/  IMAD R114, R33, 0x4, R112 ;  /* 0x0000000421727824 */ /* 0x000fe200078e0270 */
[----:B------:R-:W-:Y:S01]  /*1180*/  IADD3 R13, P6, R22, R89, RZ ;  /* 0x00000059160d7210 */ /* 0x000fe20007fde0ff */
[----:B------:R-:W-:Y:S01]  /*1190*/  IMAD R92, R93, 0x2, R36 ;  /* 0x000000025d5c7824 */ /* 0x000fe200078e0224 */
[-C--:B------:R-:W-:Y:S01]  /*11a0*/  LEA.HI.X.SX32 R14, R16, R29.reuse, 0x1, P3 ;  /* 0x0000001d100e7211 */ /* 0x080fe200018f0eff */
[----:B------:R-:W-:Y:S01]  /*11b0*/  IMAD R116, R33, 0x4, R114 ;  /* 0x0000000421747824 */ /* 0x000fe200078e0272 */
[----:B------:R-:W-:Y:S01]  /*11c0*/  LEA.HI.X.SX32 R15, R18, R29, 0x1, P4 ;  /* 0x0000001d120f7211 */ /* 0x000fe200020f0eff */
[----:B------:R-:W-:Y:S01]  /*11d0*/  IMAD R93, R93, 0x2, R92 ;  /* 0x000000025d5d7824 */ /* 0x000fe200078e025c */
[----:B------:R-:W-:Y:S01]  /*11e0*/  IADD3.X R31, R30, UR5, R31, P1, P2 ;  /* 0x000000051e1f7c10 */ /* 0x000fe20008fe441f */
[----:B------:R-:W-:Y:S01]  /*11f0*/  IMAD R118, R33, 0x4, R116 ;  /* 0x0000000421767824 */ /* 0x000fe200078e0274 */
[-C--:B------:R-:W-:Y:S01]  /*1200*/  IADD3 R18, P3, R24, R89.reuse, RZ ;  /* 0x0000005918127210 */ /* 0x080fe20007f7e0ff */
[----:B------:R-:W-:Y:S01]  /*1210*/  IMAD.IADD R133, R133, 0x1, R38 ;  /* 0x0000000185857824 */ /* 0x000fe200078e0226 */
[----:B------:R-:W-:Y:S01]  /*1220*/  IADD3 R19, P4, R26, R89, RZ ;  /* 0x000000591a137210 */ /* 0x000fe20007f9e0ff */
[----:B------:R-:W-:Y:S01]  /*1230*/  IMAD R120, R33, 0x4, R118 ;  /* 0x0000000421787824 */ /* 0x000fe200078e0276 */
[----:B------:R-:W-:-:S02]  /*1240*/  IADD3 R95, P1, R94, R125, RZ ;  /* 0x0000007d5e5f7210 */ /* 0x000fc40007f3e0ff */
[----:B------:R-:W-:Y:S02]  /*1250*/  CS2R R52, SRZ ;  /* 0x0000000000347805 */ /* 0x000fe4000001ff00 */
[-C--:B------:R-:W-:Y:S01]  /*1260*/  LEA.HI.X.SX32 R17, R22, R29.reuse, 0x1, P6 ;  /* 0x0000001d16117211 */ /* 0x080fe200030f0eff */
[C---:B------:R-:W-:Y:S01]  /*1270*/  IMAD R122, R33.reuse, 0x4, R120 ;  /* 0x00000004217a7824 */ /* 0x040fe200078e0278 */
[-C--:B------:R-:W-:Y:S02]  /*1280*/  LEA.HI.X.SX32 R22, R24, R29.reuse, 0x1, P3 ;  /* 0x0000001d18167211 */ /* 0x080fe400018f0eff */
[----:B------:R-:W-:Y:S02]  /*1290*/  CS2R R54, SRZ ;  /* 0x0000000000367805 */ /* 0x000fe4000001ff00 */
[----:B------:R-:W-:Y:S01]  /*12a0*/  LEA.HI.X.SX32 R23, R26, R29, 0x1, P4 ;  /* 0x0000001d1a177211 */ /* 0x000fe200020f0eff */
[----:B------:R-:W-:Y:S01]  /*12b0*/  IMAD R124, R33, 0x4, R122 ;  /* 0x00000004217c7824 */ /* 0x000fe200078e027a */
[----:B------:R-:W-:-:S02]  /*12c0*/  LEA.HI.X.SX32 R94, R94, R31, 0x1, P1 ;  /* 0x0000001f5e5e7211 */ /* 0x000fc400008f0eff */
[----:B------:R-:W-:Y:S02]  /*12d0*/  CS2R R44, SRZ ;  /* 0x00000000002c7805 */ /* 0x000fe4000001ff00 */
[----:B------:R-:W-:Y:S02]  /*12e0*/  IADD3 R26, P3, R90, R89, RZ ;  /* 0x000000595a1a7210 */ /* 0x000fe40007f7e0ff */
[----:B------:R-:W-:Y:S02]  /*12f0*/  CS2R R46, SRZ ;  /* 0x00000000002e7805 */ /* 0x000fe4000001ff00 */
[----:B------:R-:W-:Y:S02]  /*1300*/  IADD3 R101, P1, R100, R125, RZ ;  /* 0x0000007d64657210 */ /* 0x000fe40007f3e0ff */
[----:B------:R-:W-:Y:S02]  /*1310*/  CS2R R48, SRZ ;  /* 0x0000000000307805 */ /* 0x000fe4000001ff00 */
[----:B------:R-:W-:-:S02]  /*1320*/  LEA.HI.X.SX32 R90, R90, R29, 0x1, P3 ;  /* 0x0000001d5a5a7211 */ /* 0x000fc400018f0eff */
[----:B------:R-:W-:Y:S02]  /*1330*/  CS2R R50, SRZ ;  /* 0x0000000000327805 */ /* 0x000fe4000001ff00 */
[----:B------:R-:W-:Y:S02]  /*1340*/  LEA.HI.X.SX32 R100, R100, R31, 0x1, P1 ;  /* 0x0000001f64647211 */ /* 0x000fe400008f0eff */
[----:B------:R-:W-:Y:S02]  /*1350*/  CS2R R56, SRZ ;  /* 0x0000000000387805 */ /* 0x000fe4000001ff00 */
[-C--:B------:R-:W-:Y:S02]  /*1360*/  IADD3 R97, P2, R96, R125.reuse, RZ ;  /* 0x0000007d60617210 */ /* 0x080fe40007f5e0ff */
[----:B------:R-:W-:Y:S02]  /*1370*/  CS2R R58, SRZ ;  /* 0x00000000003a7805 */ /* 0x000fe4000001ff00 */
[-C--:B------:R-:W-:Y:S01]  /*1380*/  IADD3 R99, P3, R98, R125.reuse, RZ ;  /* 0x0000007d62637210 */ /* 0x080fe20007f7e0ff */
[----:B------:R-:W-:Y:S01]  /*1390*/  UMOV UR4, URZ ;  /* 0x0000003f00047c82 */ /* 0x000fe20008000000 */
[----:B------:R-:W-:Y:S01]  /*13a0*/  IADD3 R107, P1, R106, R125, RZ ;  /* 0x0000007d6a6b7210 */ /* 0x000fe20007f3e0ff */
[----:B------:R-:W-:Y:S01]  /*13b0*/  UMOV UR5, URZ ;  /* 0x0000003f00057c82 */ /* 0x000fe20008000000 */
[-C--:B------:R-:W-:Y:S01]  /*13c0*/  LEA.HI.X.SX32 R96, R96, R31.reuse, 0x1, P2 ;  /* 0x0000001f60607211 */ /* 0x080fe200010f0eff */
[----:B------:R-:W-:Y:S01]  /*13d0*/  UMOV UR6, URZ ;  /* 0x0000003f00067c82 */ /* 0x000fe20008000000 */
[-C--:B------:R-:W-:Y:S01]  /*13e0*/  LEA.HI.X.SX32 R98, R98, R31.reuse, 0x1, P3 ;  /* 0x0000001f62627211 */ /* 0x080fe200018f0eff */
[----:B------:R-:W-:Y:S01]  /*13f0*/  ULDC UR12, c[0x0][0x238] ;  /* 0x00008e00000c7ab9 */ /* 0x000fe20000000800 */
[----:B------:R-:W-:Y:S01]  /*1400*/  LEA.HI.X.SX32 R106, R106, R31, 0x1, P1 ;  /* 0x0000001f6a6a7211 */ /* 0x000fe200008f0eff */
[----:B------:R-:W-:Y:S01]  /*1410*/  ULDC UR13, c[0x0][0x264] ;  /* 0x00009900000d7ab9 */ /* 0x000fe20000000800 */
[-C--:B------:R-:W-:Y:S01]  /*1420*/  IADD3 R103, P2, R102, R125.reuse, RZ ;  /* 0x0000007d66677210 */ /* 0x080fe20007f5e0ff */
[----:B------:R-:W-:Y:S01]  /*1430*/  ULDC UR14, c[0x0][0x254] ;  /* 0x00009500000e7ab9 */ /* 0x000fe20000000800 */
[----:B------:R-:W-:-:S02]  /*1440*/  IADD3 R105, P3, R104, R125, RZ ;  /* 0x0000007d68697210 */ /* 0x000fc40007f7e0ff */
[----:B------:R-:W-:Y:S02]  /*1450*/  IADD3 R113, P1, R112, R125, RZ ;  /* 0x0000007d70717210 */ /* 0x000fe40007f3e0ff */
[-C--:B------:R-:W-:Y:S02]  /*1460*/  LEA.HI.X.SX32 R102, R102, R31.reuse, 0x1, P2 ;  /* 0x0000001f66667211 */ /* 0x080fe400010f0eff */
[-C--:B------:R-:W-:Y:S02]  /*1470*/  LEA.HI.X.SX32 R104, R104, R31.reuse, 0x1, P3 ;  /* 0x0000001f68687211 */ /* 0x080fe400018f0eff */
[----:B------:R-:W-:Y:S02]  /*1480*/  LEA.HI.X.SX32 R112, R112, R31, 0x1, P1 ;  /* 0x0000001f70707211 */ /* 0x000fe400008f0eff */
[----:B------:R-:W-:Y:S02]  /*1490*/  IADD3 R12, P5, R20, R89, RZ ;  /* 0x00000059140c7210 */ /* 0x000fe40007fbe0ff */
[----:B------:R-:W-:-:S02]  /*14a0*/  IADD3 R109, P2, R108, R125, RZ ;  /* 0x0000007d6c6d7210 */ /* 0x000fc40007f5e0ff */
[-C--:B------:R-:W-:Y:S02]  /*14b0*/  IADD3 R111, P3, R110, R125.reuse, RZ ;  /* 0x0000007d6e6f7210 */ /* 0x080fe40007f7e0ff */
[----:B------:R-:W-:Y:S02]  /*14c0*/  IADD3 R119, P1, R118, R125, RZ ;  /* 0x0000007d76777210 */ /* 0x000fe40007f3e0ff */
[----:B------:R-:W-:Y:S02]  /*14d0*/  LEA.HI.X.SX32 R16, R20, R29, 0x1, P5 ;  /* 0x0000001d14107211 */ /* 0x000fe400028f0eff */
[-C--:B------:R-:W-:Y:S02]  /*14e0*/  LEA.HI.X.SX32 R108, R108, R31.reuse, 0x1, P2 ;  /* 0x0000001f6c6c7211 */ /* 0x080fe400010f0eff */
[-C--:B------:R-:W-:Y:S02]  /*14f0*/  LEA.HI.X.SX32 R110, R110, R31.reuse, 0x1, P3 ;  /* 0x0000001f6e6e7211 */ /* 0x080fe400018f0eff */
[----:B------:R-:W-:-:S02]  /*1500*/  LEA.HI.X.SX32 R118, R118, R31, 0x1, P1 ;  /* 0x0000001f76767211 */ /* 0x000fc400008f0eff */
[----:B------:R-:W-:Y:S02]  /*1510*/  IADD3 R20, P5, R32, R89, RZ ;  /* 0x0000005920147210 */ /* 0x000fe40007fbe0ff */
[-C--:B------:R-:W-:Y:S02]  /*1520*/  IADD3 R115, P2, R114, R125.reuse, RZ ;  /* 0x0000007d72737210 */ /* 0x080fe40007f5e0ff */
[----:B------:R-:W-:Y:S02]  /*1530*/  IADD3 R117, P3, R116, R125, RZ ;  /* 0x0000007d74757210 */ /* 0x000fe40007f7e0ff */
[----:B------:R-:W-:Y:S02]  /*1540*/  LOP3.LUT P1, RZ, R28, 0x3, RZ, 0xc0, !PT ;  /* 0x000000031cff7812 */ /* 0x000fe4000782c0ff */
[-C--:B------:R-:W-:Y:S02]  /*1550*/  IADD3 R21, P6, R34, R89.reuse, RZ ;  /* 0x0000005922157210 */ /* 0x080fe40007fde0ff */
[----:B------:R-:W-:-:S02]  /*1560*/  IADD3 R27, P4, R36, R89, RZ ;  /* 0x00000059241b7210 */ /* 0x000fc40007f9e0ff */
[----:B------:R-:W-:Y:S02]  /*1570*/  SHF.R.U32.HI R28, RZ, 0x3, R148 ;  /* 0x00000003ff1c7819 */ /* 0x000fe40000011694 */
[----:B------:R-:W-:Y:S02]  /*1580*/  LEA.HI.X.SX32 R24, R32, R29, 0x1, P5 ;  /* 0x0000001d20187211 */ /* 0x000fe400028f0eff */
[-C--:B------:R-:W-:Y:S02]  /*1590*/  LEA.HI.X.SX32 R114, R114, R31.reuse, 0x1, P2 ;  /* 0x0000001f72727211 */ /* 0x080fe400010f0eff */
[----:B------:R-:W-:Y:S02]  /*15a0*/  LEA.HI.X.SX32 R116, R116, R31, 0x1, P3 ;  /* 0x0000001f74747211 */ /* 0x000fe400018f0eff */
[----:B------:R-:W-:Y:S02]  /*15b0*/  LEA.HI.X.SX32 R25, R34, R29, 0x1, P6 ;  /* 0x0000001d22197211 */ /* 0x000fe400030f0eff */
[----:B------:R-:W-:-:S02]  /*15c0*/  IADD3 R88, P5, R92, R89, RZ ;  /* 0x000000595c587210 */ /* 0x000fc40007fbe0ff */
[----:B------:R-:W-:Y:S02]  /*15d0*/  LEA.HI.X.SX32 R91, R36, R29, 0x1, P4 ;  /* 0x0000001d245b7211 */ /* 0x000fe400020f0eff */
[-C--:B------:R-:W-:Y:S02]  /*15e0*/  IADD3 R121, P2, R120, R125.reuse, RZ ;  /* 0x0000007d78797210 */ /* 0x080fe40007f5e0ff */
[----:B------:R-:W-:Y:S02]  /*15f0*/  IADD3 R123, P3, R122, R125, RZ ;  /* 0x0000007d7a7b7210 */ /* 0x000fe40007f7e0ff */
[----:B------:R-:W-:Y:S02]  /*1600*/  LEA R136, R136, UR7, 0x2 ;  /* 0x0000000788887c11 */ /* 0x000fe4000f8e10ff */
[----:B------:R-:W-:Y:S02]  /*1610*/  LOP3.LUT R135, R28, 0xc, RZ, 0xc0, !PT ;  /* 0x0000000c1c877812 */ /* 0x000fe400078ec0ff */
[----:B------:R-:W-:-:S02]  /*1620*/  IADD3 R89, P6, R93, R89, RZ ;  /* 0x000000595d597210 */ /* 0x000fc40007fde0ff */
[----:B------:R-:W-:Y:S01]  /*1630*/  IADD3 R125, P4, R124, R125, RZ ;  /* 0x0000007d7c7d7210 */ /* 0x000fe20007f9e0ff */
[----:B------:R-:W-:Y:S01]  /*1640*/  IMAD.IADD R135, R136, 0x1, R135 ;  /* 0x0000000188877824 */ /* 0x000fe200078e0287 */
[-C--:B------:R-:W-:Y:S02]  /*1650*/  LEA.HI.X.SX32 R92, R92, R29.reuse, 0x1, P5 ;  /* 0x0000001d5c5c7211 */ /* 0x080fe400028f0eff */
[----:B------:R-:W-:Y:S02]  /*1660*/  LEA.HI.X.SX32 R93, R93, R29, 0x1, P6 ;  /* 0x0000001d5d5d7211 */ /* 0x000fe400030f0eff */
[-C--:B------:R-:W-:Y:S02]  /*1670*/  LEA.HI.X.SX32 R120, R120, R31.reuse, 0x1, P2 ;  /* 0x0000001f78787211 */ /* 0x080fe400010f0eff */
[-C--:B------:R-:W-:Y:S02]  /*1680*/  LEA.HI.X.SX32 R122, R122, R31.reuse, 0x1, P3 ;  /* 0x0000001f7a7a7211 */ /* 0x080fe400018f0eff */
[----:B------:R-:W-:-:S02]  /*1690*/  LEA.HI.X.SX32 R124, R124, R31, 0x1, P4 ;  /* 0x0000001f7c7c7211 */ /* 0x000fc400020f0eff */
[C---:B------:R-:W-:Y:S02]  /*16a0*/  LOP3.LUT R141, R148.reuse, 0x20, RZ, 0x3c, !PT ;  /* 0x00000020948d7812 */ /* 0x040fe400078e3cff */
[C---:B------:R-:W-:Y:S02]  /*16b0*/  LOP3.LUT R140, R148.reuse, 0x30, RZ, 0x3c, !PT ;  /* 0x00000030948c7812 */ /* 0x040fe400078e3cff */
[----:B------:R-:W-:Y:S02]  /*16c0*/  LEA R134, R148, UR7, 0x2 ;  /* 0x0000000794867c11 */ /* 0x000fe4000f8e10ff */
[----:B------:R-:W-:Y:S02]  /*16d0*/  LOP3.LUT R130, R131, 0x20, RZ, 0x3c, !PT ;  /* 0x0000002083827812 */ /* 0x000fe400078e3cff */
[----:B------:R-:W-:-:S07]  /*16e0*/  LOP3.LUT R137, R138, 0x20, RZ, 0x3c, !PT ;  /* 0x000000208a897812 */ /* 0x000fce00078e3cff */
.L_x_1:
[----:B------:R-:W-:Y:S02]  /*16f0*/  USHF.R.S32.HI UR9, URZ, 0x1f, UR4 ;  /* 0x0000001f3f097899 */ /* 0x000fe40008011404 */
[----:B------:R-:W-:Y:S02]  /*1700*/  IADD3 R30, P2, R2, UR4, RZ ;  /* 0x00000004021e7c10 */ /* 0x000fe4000ff5e0ff */
[----:B------:R-:W-:Y:S02]  /*1710*/  IADD3 R28, P3, R4, UR4, RZ ;  /* 0x00000004041c7c10 */ /* 0x000fe4000ff7e0ff */
[----:B------:R-:W-:Y:S02]  /*1720*/  IADD3.X R31, R3, UR9, RZ, P2, !PT ;  /* 0x00000009031f7c10 */ /* 0x000fe400097fe4ff */
[----:B------:R-:W-:Y:S02]  /*1730*/  IADD3 R40, P2, R5, UR4, RZ ;  /* 0x0000000405287c10 */ /* 0x000fe4000ff5e0ff */
[----:B------:R-:W-:Y:S01]  /*1740*/  IADD3.X R29, R7, UR9, RZ, P3, !PT ;  /* 0x00000009071d7c10 */ /* 0x000fe20009ffe4ff */
[----:B------:R0:W2:Y:S01]  /*1750*/  LDG.E.U8 R43, desc[UR10][R30.64] ;  /* 0x0000000a1e2b7981 */ /* 0x0000a2000c1e1100 */
[----:B------:R-:W-:-:S02]  /*1760*/  IADD3.X R41, R8, UR9, RZ, P2, !PT ;  /* 0x0000000908297c10 */ /* 0x000fc400097fe4ff */
[----:B------:R-:W-:Y:S01]  /*1770*/  IADD3 R38, P3, R6, UR4, RZ ;  /* 0x0000000406267c10 */ /* 0x000fe2000ff7e0ff */
[----:B------:R1:W3:Y:S01]  /*1780*/  LDG.E.U8 R61, desc[UR10][R28.64] ;  /* 0x0000000a1c3d7981 */ /* 0x0002e2000c1e1100 */
[----:B------:R-:W-:Y:S02]  /*1790*/  IADD3 R36, P2, R10, UR4, RZ ;  /* 0x000000040a247c10 */ /* 0x000fe4000ff5e0ff */
[----:B------:R-:W-:Y:S01]  /*17a0*/  IADD3.X R39, R9, UR9, RZ, P3, !PT ;  /* 0x0000000909277c10 */ /* 0x000fe20009ffe4ff */
[----:B------:R4:W5:Y:S01]  /*17b0*/  LDG.E.U8 R42, desc[UR10][R40.64] ;  /* 0x0000000a282a7981 */ /* 0x000962000c1e1100 */
[----:B------:R-:W-:Y:S02]  /*17c0*/  IADD3.X R37, R14, UR9, RZ, P2, !PT ;  /* 0x000000090e257c10 */ /* 0x000fe400097fe4ff */
[----:B------:R-:W-:Y:S01]  /*17d0*/  IADD3 R34, P3, R11, UR4, RZ ;  /* 0x000000040b227c10 */ /* 0x000fe2000ff7e0ff */
[----:B------:R4:W5:Y:S01]  /*17e0*/  LDG.E.U8 R63, desc[UR10][R38.64] ;  /* 0x0000000a263f7981 */ /* 0x000962000c1e1100 */
[----:B------:R-:W-:-:S02]  /*17f0*/  IADD3 R32, P2, R12, UR4, RZ ;  /* 0x000000040c207c10 */ /* 0x000fc4000ff5e0ff */
[----:B------:R-:W-:Y:S01]  /*1800*/  IADD3.X R35, R15, UR9, RZ, P3, !PT ;  /* 0x000000090f237c10 */ /* 0x000fe20009ffe4ff */
[----:B------:R4:W3:Y:S01]  /*1810*/  LDG.E.U8 R65, desc[UR10][R36.64] ;  /* 0x0000000a24417981 */ /* 0x0008e2000c1e1100 */
[----:B------:R-:W-:Y:S02]  /*1820*/  IADD3.X R33, R16, UR9, RZ, P2, !PT ;  /* 0x0000000910217c10 */ /* 0x000fe400097fe4ff */
[----:B0-----:R-:W-:Y:S01]  /*1830*/  IADD3 R30, P3, R13, UR4, RZ ;  /* 0x000000040d1e7c10 */ /* 0x001fe2000ff7e0ff */
[----:B------:R0:W5:Y:S01]  /*1840*/  LDG.E.U8 R67, desc[UR10][R34.64] ;  /* 0x0000000a22437981 */ /* 0x000162000c1e1100 */
[----:B-1----:R-:W-:Y:S02]  /*1850*/  IADD3 R28, P2, R18, UR4, RZ ;  /* 0x00000004121c7c10 */ /* 0x002fe4000ff5e0ff */
[----:B------:R-:W-:Y:S01]  /*1860*/  IADD3.X R31, R17, UR9, RZ, P3, !PT ;  /* 0x00000009111f7c10 */ /* 0x000fe20009ffe4ff */
[----:B------:R-:W5:Y:S01]  /*1870*/  LDG.E.U8 R60, desc[UR10][R32.64] ;  /* 0x0000000a203c7981 */ /* 0x000f62000c1e1100 */
[----:B------:R-:W-:-:S02]  /*1880*/  IADD3.X R29, R22, UR9, RZ, P2, !PT ;  /* 0x00000009161d7c10 */ /* 0x000fc400097fe4ff */
[----:B----4-:R-:W-:Y:S01]  /*1890*/  IADD3 R40, P3, R19, UR4, RZ ;  /* 0x0000000413287c10 */ /* 0x010fe2000ff7e0ff */
[----:B------:R1:W4:Y:S01]  /*18a0*/  LDG.E.U8 R69, desc[UR10][R30.64] ;  /* 0x0000000a1e457981 */ /* 0x000322000c1e1100 */
[----:B------:R-:W-:Y:S02]  /*18b0*/  IADD3 R38, P2, R26, UR4, RZ ;  /* 0x000000041a267c10 */ /* 0x000fe4000ff5e0ff */
[----:B------:R-:W-:Y:S01]  /*18c0*/  IADD3.X R41, R23, UR9, RZ, P3, !PT ;  /* 0x0000000917297c10 */ /* 0x000fe20009ffe4ff */
[----:B------:R1:W5:Y:S01]  /*18d0*/  LDG.E.U8 R71, desc[UR10][R28.64] ;  /* 0x0000000a1c477981 */ /* 0x000362000c1e1100 */
[----:B------:R-:W-:Y:S02]  /*18e0*/  IADD3.X R39, R90, UR9, RZ, P2, !PT ;  /* 0x000000095a277c10 */ /* 0x000fe400097fe4ff */
[----:B------:R-:W-:Y:S02]  /*18f0*/  IADD3 R36, P3, R27, UR4, RZ ;  /* 0x000000041b247c10 */ /* 0x000fe4000ff7e0ff */
[----:B0-----:R-:W-:Y:S01]  /*1900*/  IADD3 R34, P2, R20, UR4, RZ ;  /* 0x0000000414227c10 */ /* 0x001fe2000ff5e0ff */
[----:B------:R-:W4:Y:S01]  /*1910*/  LDG.E.U8 R41, desc[UR10][R40.64] ;  /* 0x0000000a28297981 */ /* 0x000f22000c1e1100 */
[----:B------:R-:W-:-:S02]  /*1920*/  IADD3.X R37, R91, UR9, RZ, P3, !PT ;  /* 0x000000095b257c10 */ /* 0x000fc40009ffe4ff */
[----:B-1----:R-:W-:Y:S01]  /*1930*/  IADD3 R30, P4, R88, UR4, RZ ;  /* 0x00000004581e7c10 */ /* 0x002fe2000ff9e0ff */
[----:B------:R-:W4:Y:S01]  /*1940*/  LDG.E.U8 R39, desc[UR10][R38.64] ;  /* 0x0000000a26277981 */ /* 0x000f22000c1e1100 */
[----:B------:R-:W-:Y:S02]  /*1950*/  IADD3.X R35, R24, UR9, RZ, P2, !PT ;  /* 0x0000000918237c10 */ /* 0x000fe400097fe4ff */
[----:B------:R-:W-:Y:S01]  /*1960*/  IADD3 R32, P3, R21, UR4, RZ ;  /* 0x0000000415207c10 */ /* 0x000fe2000ff7e0ff */
[----:B------:R-:W4:Y:S01]  /*1970*/  LDG.E.U8 R37, desc[UR10][R36.64] ;  /* 0x0000000a24257981 */ /* 0x000f22000c1e1100 */
[----:B------:R-:W-:Y:S02]  /*1980*/  IADD3 R28, P2, R89, UR4, RZ ;  /* 0x00000004591c7c10 */ /* 0x000fe4000ff5e0ff */
[----:B------:R-:W-:Y:S01]  /*1990*/  IADD3.X R31, R92, UR9, RZ, P4, !PT ;  /* 0x000000095c1f7c10 */ /* 0x000fe2000a7fe4ff */
[----:B------:R-:W4:Y:S01]  /*19a0*/  LDG.E.U8 R34, desc[UR10][R34.64] ;  /* 0x0000000a22227981 */ /* 0x000f22000c1e1100 */
[----:B------:R-:W-:-:S02]  /*19b0*/  IADD3.X R33, R25, UR9, RZ, P3, !PT ;  /* 0x0000000919217c10 */ /* 0x000fc40009ffe4ff */
[----:B------:R-:W-:Y:S01]  /*19c0*/  IADD3.X R29, R93, UR9, RZ, P2, !PT ;  /* 0x000000095d1d7c10 */ /* 0x000fe200097fe4ff */
[----:B------:R-:W4:Y:S04]  /*19d0*/  LDG.E.U8 R62, desc[UR10][R30.64] ;  /* 0x0000000a1e3e7981 */ /* 0x000f28000c1e1100 */
[----:B------:R-:W4:Y:S04]  /*19e0*/  LDG.E.U8 R73, desc[UR10][R32.64] ;  /* 0x0000000a20497981 */ /* 0x000f28000c1e1100 */
[----:B------:R-:W4:Y:S01]  /*19f0*/  LDG.E.U8 R75, desc[UR10][R28.64] ;  /* 0x0000000a1c4b7981 */ /* 0x000f22000c1e1100 */
[----:B------:R-:W-:Y:S06]  /*1a00*/  BAR.SYNC.DEFER_BLOCKING 0x0 ;  /* 0x0000000000007b1d */ /* 0x000fec0000010000 */
[----:B--2---:R-:W-:Y:S04]  /*1a10*/  STS.U8 [R148+UR7+0x1000], R43 ;  /* 0x0010002b94007988 */ /* 0x004fe80008000007 */
[----:B---3--:R-:W-:Y:S04]  /*1a20*/  STS.U8 [R148+UR7+0x1200], R65 ;  /* 0x0012004194007988 */ /* 0x008fe80008000007 */
[----:B-----5:R-:W-:Y:S04]  /*1a30*/  STS.U8 [R148+UR7+0x1400], R71 ;  /* 0x0014004794007988 */ /* 0x020fe80008000007 */
[----:B----4-:R-:W-:Y:S04]  /*1a40*/  STS.U8 [R148+UR7+0x1600], R39 ;  /* 0x0016002794007988 */ /* 0x010fe80008000007 */
[----:B------:R-:W-:Y:S04]  /*1a50*/  STS.U8 [R142+UR7+0x1080], R61 ;  /* 0x0010803d8e007988 */ /* 0x000fe80008000007 */
        /* <DEDUP_REMOVED lines=10> */
[----:B------:R-:W-:Y:S01]  /*1b00*/  STS.U8 [R140+UR7+0x1780], R75 ;  /* 0x0017804b8c007988 */ /* 0x000fe20008000007 */
[----:B------:R-:W-:Y:S06]  /*1b10*/  BAR.SYNC.DEFER_BLOCKING 0x0 ;  /* 0x0000000000007b1d */ /* 0x000fec0000010000 */
[----:B------:R-:W0:Y:S04]  /*1b20*/  LDSM.16.M88.4 R28, [R139+0x1000] ;  /* 0x001000008b1c783b */ /* 0x000e280000000200 */
[----:B------:R-:W1:Y:S04]  /*1b30*/  LDSM.16.MT88.4 R84, [R138+UR7] ;  /* 0x000000078a54783b */ /* 0x000e680008004200 */
[----:B------:R-:W2:Y:S04]  /*1b40*/  LDSM.16.MT88.4 R40, [R138+UR7+0x400] ;  /* 0x000400078a28783b */ /* 0x000ea80008004200 */
[----:B------:R-:W3:Y:S04]  /*1b50*/  LDSM.16.MT88.4 R36, [R137+UR7] ;  /* 0x000000078924783b */ /* 0x000ee80008004200 */
[----:B------:R-:W4:Y:S04]  /*1b60*/  LDSM.16.MT88.4 R32, [R137+UR7+0x400] ;  /* 0x000400078920783b */ /* 0x000f280008004200 */
[----:B------:R-:W5:Y:S04]  /*1b70*/  LDSM.16.MT88.4 R72, [R138+UR7+0x800] ;  /* 0x000800078a48783b */ /* 0x000f680008004200 */
[----:B------:R-:W5:Y:S04]  /*1b80*/  LDSM.16.MT88.4 R76, [R138+UR7+0xc00] ;  /* 0x000c00078a4c783b */ /* 0x000f680008004200 */
[----:B------:R-:W5:Y:S01]  /*1b90*/  LDSM.16.MT88.4 R60, [R137+UR7+0x800] ;  /* 0x00080007893c783b */ /* 0x000f620008004200 */
[----:B0-----:R-:W-:-:S02]  /*1ba0*/  F2FP.F16.E4M3.UNPACK_B R64, R28 ;  /* 0x0000001cff40723e */ /* 0x001fc400020006ff */
[----:B------:R-:W-:Y:S01]  /*1bb0*/  F2FP.F16.E4M3.UNPACK_B R65, R29 ;  /* 0x0000001dff41723e */ /* 0x000fe200020006ff */
[----:B-1----:R-:W-:Y:S02]  /*1bc0*/  IMAD.MOV.U32 R80, RZ, RZ, R84 ;  /* 0x000000ffff507224 */ /* 0x002fe400078e0054 */
[----:B------:R-:W-:Y:S02]  /*1bd0*/  IMAD.MOV.U32 R81, RZ, RZ, R86 ;  /* 0x000000ffff517224 */ /* 0x000fe400078e0056 */
[----:B--2---:R-:W-:Y:S02]  /*1be0*/  IMAD.MOV.U32 R82, RZ, RZ, R40 ;  /* 0x000000ffff527224 */ /* 0x004fe400078e0028 */
[----:B------:R-:W-:Y:S02]  /*1bf0*/  IMAD.MOV.U32 R83, RZ, RZ, R42 ;  /* 0x000000ffff537224 */ /* 0x000fe400078e002a */
[----:B---3--:R-:W-:Y:S02]  /*1c00*/  IMAD.MOV.U32 R68, RZ, RZ, R36 ;  /* 0x000000ffff447224 */ /* 0x008fe400078e0024 */
[----:B------:R-:W-:-:S02]  /*1c10*/  IMAD.MOV.U32 R69, RZ, RZ, R38 ;  /* 0x000000ffff457224 */ /* 0x000fc400078e0026 */
[----:B----4-:R-:W-:Y:S02]  /*1c20*/  IMAD.MOV.U32 R70, RZ, RZ, R32 ;  /* 0x000000ffff467224 */ /* 0x010fe400078e0020 */
[----:B------:R-:W-:Y:S01]  /*1c30*/  IMAD.MOV.U32 R71, RZ, RZ, R34 ;  /* 0x000000ffff477224 */ /* 0x000fe200078e0022 */
[-C--:B------:R-:W-:Y:S06]  /*1c40*/  HMMA.16816.F32 R80, R80, R64.reuse, RZ ;  /* 0x000000405050723c */ /* 0x080fec00000018ff */
[----:B------:R-:W-:Y:S01]  /*1c50*/  HMMA.16816.F32 R68, R68, R64, RZ ;  /* 0x000000404444723c */ /* 0x000fe200000018ff */
[----:B------:R-:W0:Y:S01]  /*1c60*/  LDSM.16.MT88.4 R64, [R137+UR7+0xc00] ;  /* 0x000c00078940783b */ /* 0x000e220008004200 */
[----:B------:R-:W-:-:S02]  /*1c70*/  IMAD.MOV.U32 R84, RZ, RZ, R85 ;  /* 0x000000ffff547224 */ /* 0x000fc400078e0055 */
[----:B------:R-:W-:Y:S01]  /*1c80*/  IMAD.MOV.U32 R36, RZ, RZ, R37 ;  /* 0x000000ffff247224 */ /* 0x000fe200078e0025 */
[----:B------:R-:W-:Y:S01]  /*1c90*/  F2FP.F16.E4M3.UNPACK_B R28, R28.H1 ;  /* 0x0000001cff1c723e */ /* 0x000fe200030006ff */
[----:B------:R-:W-:Y:S01]  /*1ca0*/  IMAD.MOV.U32 R85, RZ, RZ, R87 ;  /* 0x000000ffff557224 */ /* 0x000fe200078e0057 */
[----:B------:R-:W-:Y:S01]  /*1cb0*/  F2FP.F16.E4M3.UNPACK_B R29, R29.H1 ;  /* 0x0000001dff1d723e */ /* 0x000fe200030006ff */
[----:B------:R-:W-:Y:S02]  /*1cc0*/  IMAD.MOV.U32 R37, RZ, RZ, R39 ;  /* 0x000000ffff257224 */ /* 0x000fe400078e0027 */
[----:B------:R-:W-:Y:S02]  /*1cd0*/  IMAD.MOV.U32 R86, RZ, RZ, R41 ;  /* 0x000000ffff567224 */ /* 0x000fe400078e0029 */
[----:B------:R-:W-:Y:S02]  /*1ce0*/  IMAD.MOV.U32 R87, RZ, RZ, R43 ;  /* 0x000000ffff577224 */ /* 0x000fe400078e002b */
[----:B------:R-:W-:-:S02]  /*1cf0*/  IMAD.MOV.U32 R38, RZ, RZ, R33 ;  /* 0x000000ffff267224 */ /* 0x000fc400078e0021 */
[----:B------:R-:W-:-:S03]  /*1d00*/  IMAD.MOV.U32 R39, RZ, RZ, R35 ;  /* 0x000000ffff277224 */ /* 0x000fc600078e0023 */
[-C--:B------:R-:W-:Y:S06]  /*1d10*/  HMMA.16816.F32 R80, R84, R28.reuse, R80 ;  /* 0x0000001c5450723c */ /* 0x080fec0000001850 */
[----:B------:R-:W-:Y:S01]  /*1d20*/  HMMA.16816.F32 R36, R36, R28, R68 ;  /* 0x0000001c2424723c */ /* 0x000fe20000001844 */
[----:B-----5:R-:W-:Y:S02]  /*1d30*/  IMAD.MOV.U32 R32, RZ, RZ, R72 ;  /* 0x000000ffff207224 */ /* 0x020fe400078e0048 */
[----:B------:R-:W-:Y:S02]  /*1d40*/  IMAD.MOV.U32 R33, RZ, RZ, R74 ;  /* 0x000000ffff217224 */ /* 0x000fe400078e004a */
[----:B------:R-:W-:Y:S01]  /*1d50*/  IMAD.MOV.U32 R34, RZ, RZ, R76 ;  /* 0x000000ffff227224 */ /* 0x000fe200078e004c */
[----:B------:R-:W-:Y:S01]  /*1d60*/  BAR.SYNC.DEFER_BLOCKING 0x0 ;  /* 0x0000000000007b1d */ /* 0x000fe20000010000 */
[----:B------:R-:W-:Y:S01]  /*1d70*/  F2FP.F16.E4M3.UNPACK_B R28, R30 ;  /* 0x0000001eff1c723e */ /* 0x000fe200020006ff */
[----:B------:R-:W-:Y:S01]  /*1d80*/  IMAD.MOV.U32 R35, RZ, RZ, R78 ;  /* 0x000000ffff237224 */ /* 0x000fe200078e004e */
[----:B------:R-:W-:Y:S01]  /*1d90*/  F2FP.F16.E4M3.UNPACK_B R29, R31 ;  /* 0x0000001fff1d723e */ /* 0x000fe200020006ff */
[----:B------:R-:W-:-:S02]  /*1da0*/  IMAD.MOV.U32 R40, RZ, RZ, R60 ;  /* 0x000000ffff287224 */ /* 0x000fc400078e003c */
[----:B------:R-:W-:Y:S02]  /*1db0*/  IMAD.MOV.U32 R41, RZ, RZ, R62 ;  /* 0x000000ffff297224 */ /* 0x000fe400078e003e */
[----:B0-----:R-:W-:Y:S02]  /*1dc0*/  IMAD.MOV.U32 R42, RZ, RZ, R64 ;  /* 0x000000ffff2a7224 */ /* 0x001fe400078e0040 */
[----:B------:R-:W-:Y:S02]  /*1dd0*/  IMAD.MOV.U32 R43, RZ, RZ, R66 ;  /* 0x000000ffff2b7224 */ /* 0x000fe400078e0042 */
[-C--:B------:R-:W-:Y:S06]  /*1de0*/  HMMA.16816.F32 R32, R32, R28.reuse, R80 ;  /* 0x0000001c2020723c */ /* 0x080fec0000001850 */
[----:B------:R-:W-:Y:S01]  /*1df0*/  HMMA.16816.F32 R36, R40, R28, R36 ;  /* 0x0000001c2824723c */ /* 0x000fe20000001824 */
[----:B------:R-:W-:Y:S01]  /*1e00*/  F2FP.F16.E4M3.UNPACK_B R68, R30.H1 ;  /* 0x0000001eff44723e */ /* 0x000fe200030006ff */
[----:B------:R-:W-:Y:S01]  /*1e10*/  IMAD.MOV.U32 R30, RZ, RZ, R77 ;  /* 0x000000ffff1e7224 */ /* 0x000fe200078e004d */
[----:B------:R-:W-:Y:S01]  /*1e20*/  F2FP.F16.E4M3.UNPACK_B R69, R31.H1 ;  /* 0x0000001fff45723e */ /* 0x000fe200030006ff */
[----:B------:R-:W-:-:S03]  /*1e30*/  IMAD.MOV.U32 R31, RZ, RZ, R79 ;  /* 0x000000ffff1f7224 */ /* 0x000fc600078e004f */
[----:B------:R-:W-:Y:S02]  /*1e40*/  IMAD.MOV.U32 R28, RZ, RZ, R73 ;  /* 0x000000ffff1c7224 */ /* 0x000fe400078e0049 */
[----:B------:R-:W-:Y:S02]  /*1e50*/  IMAD.MOV.U32 R29, RZ, RZ, R75 ;  /* 0x000000ffff1d7224 */ /* 0x000fe400078e004b */
[----:B------:R-:W-:Y:S02]  /*1e60*/  IMAD.MOV.U32 R40, RZ, RZ, R61 ;  /* 0x000000ffff287224 */ /* 0x000fe400078e003d */
[----:B------:R-:W-:Y:S02]  /*1e70*/  IMAD.MOV.U32 R41, RZ, RZ, R63 ;  /* 0x000000ffff297224 */ /* 0x000fe400078e003f */
[----:B------:R-:W-:Y:S02]  /*1e80*/  IMAD.MOV.U32 R42, RZ, RZ, R65 ;  /* 0x000000ffff2a7224 */ /* 0x000fe400078e0041 */
[----:B------:R-:W-:Y:S01]  /*1e90*/  IMAD.MOV.U32 R43, RZ, RZ, R67 ;  /* 0x000000ffff2b7224 */ /* 0x000fe200078e0043 */
[-C--:B------:R-:W-:Y:S06]  /*1ea0*/  HMMA.16816.F32 R28, R28, R68.reuse, R32 ;  /* 0x000000441c1c723c */ /* 0x080fec0000001820 */
[----:B------:R-:W-:-:S15]  /*1eb0*/  HMMA.16816.F32 R36, R40, R68, R36 ;  /* 0x000000442824723c */ /* 0x000fde0000001824 */
[----:B------:R-:W-:-:S03]  /*1ec0*/  NOP ;  /* 0x0000000000007918 */ /* 0x000fc60000000000 */
[----:B------:R-:W-:Y:S01]  /*1ed0*/  FMUL R32, R28, UR12 ;  /* 0x0000000c1c207c20 */ /* 0x000fe20008400000 */
[----:B------:R-:W-:Y:S01]  /*1ee0*/  FMUL R33, R29, UR12 ;  /* 0x0000000c1d217c20 */ /* 0x000fe20008400000 */
[----:B------:R-:W-:Y:S01]  /*1ef0*/  FMUL R34, R30, UR12 ;  /* 0x0000000c1e227c20 */ /* 0x000fe20008400000 */
[----:B------:R-:W-:-:S03]  /*1f00*/  FMUL R35, R31, UR12 ;  /* 0x0000000c1f237c20 */ /* 0x000fc60008400000 */
[----:B------:R-:W-:Y:S01]  /*1f10*/  FMUL R40, R36, UR12 ;  /* 0x0000000c24287c20 */ /* 0x000fe20008400000 */
[----:B------:R-:W-:Y:S01]  /*1f20*/  FMUL R41, R37, UR12 ;  /* 0x0000000c25297c20 */ /* 0x000fe20008400000 */
[----:B------:R-:W-:Y:S01]  /*1f30*/  FMUL R42, R38, UR12 ;  /* 0x0000000c262a7c20 */ /* 0x000fe20008400000 */
[----:B------:R-:W-:Y:S01]  /*1f40*/  FMUL R43, R39, UR12 ;  /* 0x0000000c272b7c20 */ /* 0x000fe20008400000 */
[----:B------:R-:W-:Y:S02]  /*1f50*/  FMNMX R32, R32, R33, !PT ;  /* 0x0000002120207209 */ /* 0x000fe40007800000 */
[----:B------:R-:W-:Y:S02]  /*1f60*/  FMNMX R34, R34, R35, !PT ;  /* 0x0000002322227209 */ /* 0x000fe40007800000 */
[----:B------:R-:W-:Y:S02]  /*1f70*/  FMNMX R40, R40, R41, !PT ;  /* 0x0000002928287209 */ /* 0x000fe40007800000 */
[----:B------:R-:W-:Y:S01]  /*1f80*/  FMNMX R42, R42, R43, !PT ;  /* 0x0000002b2a2a7209 */ /* 0x000fe20007800000 */
[----:B------:R-:W0:Y:S04]  /*1f90*/  SHFL.BFLY PT, R33, R32, 0x2, 0x1f ;  /* 0x0c401f0020217f89 */ /* 0x000e2800000e0000 */
[----:B------:R-:W1:Y:S04]  /*1fa0*/  SHFL.BFLY PT, R35, R34, 0x2, 0x1f ;  /* 0x0c401f0022237f89 */ /* 0x000e6800000e0000 */
[----:B------:R-:W2:Y:S04]  /*1fb0*/  SHFL.BFLY PT, R41, R40, 0x2, 0x1f ;  /* 0x0c401f0028297f89 */ /* 0x000ea800000e0000 */
[----:B------:R-:W3:Y:S01]  /*1fc0*/  SHFL.BFLY PT, R43, R42, 0x2, 0x1f ;  /* 0x0c401f002a2b7f89 */ /* 0x000ee200000e0000 */
[----:B0-----:R-:W-:-:S02]  /*1fd0*/  FMNMX R33, R32, R33, !PT ;  /* 0x0000002120217209 */ /* 0x001fc40007800000 */
[----:B-1----:R-:W-:Y:S02]  /*1fe0*/  FMNMX R35, R34, R35, !PT ;  /* 0x0000002322237209 */ /* 0x002fe40007800000 */
[----:B--2---:R-:W-:Y:S02]  /*1ff0*/  FMNMX R41, R40, R41, !PT ;  /* 0x0000002928297209 */ /* 0x004fe40007800000 */
[----:B---3--:R-:W-:Y:S01]  /*2000*/  FMNMX R43, R42, R43, !PT ;  /* 0x0000002b2a2b7209 */ /* 0x008fe20007800000 */
        /* <DEDUP_REMOVED lines=8> */
[----:B------:R-:W-:Y:S04]  /*2090*/  @!P1 STS [R135+0x1000], R60 ;  /* 0x0010003c87009388 */ /* 0x000fe80000000800 */
[----:B------:R-:W-:Y:S04]  /*20a0*/  @!P1 STS [R135+0x1080], R62 ;  /* 0x0010803e87009388 */ /* 0x000fe80000000800 */
[----:B------:R-:W-:Y:S04]  /*20b0*/  @!P1 STS [R135+0x1100], R64 ;  /* 0x0011004087009388 */ /* 0x000fe80000000800 */
[----:B------:R-:W-:Y:S01]  /*20c0*/  @!P1 STS [R135+0x1180], R32 ;  /* 0x0011802087009388 */ /* 0x000fe20000000800 */
[----:B------:R-:W-:Y:S06]  /*20d0*/  BAR.SYNC.DEFER_BLOCKING 0x0 ;  /* 0x0000000000007b1d */ /* 0x000fec0000010000 */
[----:B------:R-:W0:Y:S04]  /*20e0*/  LDS R33, [R134+0x1000] ;  /* 0x0010000086217984 */ /* 0x000e280000000800 */
[----:B0-----:R-:W0:Y:S02]  /*20f0*/  SHFL.BFLY PT, R34, R33, 0x2, 0x1f ;  /* 0x0c401f0021227f89 */ /* 0x001e2400000e0000 */
[----:B0-----:R-:W-:-:S05]  /*2100*/  FMNMX R34, R33, R34, !PT ;  /* 0x0000002221227209 */ /* 0x001fca0007800000 */
[----:B------:R-:W0:Y:S02]  /*2110*/  SHFL.BFLY PT, R35, R34, 0x1, 0x1f ;  /* 0x0c201f0022237f89 */ /* 0x000e2400000e0000 */
[----:B0-----:R-:W-:-:S05]  /*2120*/  FMNMX R35, R34, R35, !PT ;  /* 0x0000002322237209 */ /* 0x001fca0007800000 */
[----:B------:R-:W-:Y:S01]  /*2130*/  @!P1 STS [R134+0x1000], R35 ;  /* 0x0010002386009388 */ /* 0x000fe20000000800 */
[----:B------:R-:W-:Y:S06]  /*2140*/  BAR.SYNC.DEFER_BLOCKING 0x0 ;  /* 0x0000000000007b1d */ /* 0x000fec0000010000 */
[----:B------:R-:W0:Y:S04]  /*2150*/  LDS R77, [R136+0x1000] ;  /* 0x00100000884d7984 */ /* 0x000e280000000800 */
[----:B------:R-:W1:Y:S04]  /*2160*/  LDS R76, [R136+0x1080] ;  /* 0x00108000884c7984 */ /* 0x000e680000000800 */
[----:B------:R-:W2:Y:S04]  /*2170*/  LDS R79, [R136+0x1100] ;  /* 0x00110000884f7984 */ /* 0x000ea80000000800 */
[----:B------:R-:W3:Y:S01]  /*2180*/  LDS R78, [R136+0x1180] ;  /* 0x00118000884e7984 */ /* 0x000ee20000000800 */
[----:B0-----:R-:W-:-:S02]  /*2190*/  FMNMX R77, R77, R152, !PT ;  /* 0x000000984d4d7209 */ /* 0x001fc40007800000 */
[----:B-1----:R-:W-:Y:S02]  /*21a0*/  FMNMX R76, R76, R151, !PT ;  /* 0x000000974c4c7209 */ /* 0x002fe40007800000 */
[----:B--2---:R-:W-:Y:S02]  /*21b0*/  FMNMX R79, R79, R150, !PT ;  /* 0x000000964f4f7209 */ /* 0x004fe40007800000 */
[----:B---3--:R-:W-:Y:S01]  /*21c0*/  FMNMX R78, R78, R149, !PT ;  /* 0x000000954e4e7209 */ /* 0x008fe20007800000 */
[--C-:B------:R-:W-:Y:S01]  /*21d0*/  FFMA R28, R28, UR12, -R77.reuse ;  /* 0x0000000c1c1c7c23 */ /* 0x100fe2000800084d */
[----:B------:R-:W-:Y:S01]  /*21e0*/  FFMA R29, R29, UR12, -R77 ;  /* 0x0000000c1d1d7c23 */ /* 0x000fe2000800084d */
[--C-:B------:R-:W-:Y:S01]  /*21f0*/  FFMA R30, R30, UR12, -R76.reuse ;  /* 0x0000000c1e1e7c23 */ /* 0x100fe2000800084c */
[----:B------:R-:W-:Y:S01]  /*2200*/  FFMA R31, R31, UR12, -R76 ;  /* 0x0000000c1f1f7c23 */ /* 0x000fe2000800084c */
[--C-:B------:R-:W-:Y:S01]  /*2210*/  FFMA R36, R36, UR12, -R79.reuse ;  /* 0x0000000c24247c23 */ /* 0x100fe2000800084f */
[----:B------:R-:W-:Y:S01]  /*2220*/  FFMA R37, R37, UR12, -R79 ;  /* 0x0000000c25257c23 */ /* 0x000fe2000800084f */
[--C-:B------:R-:W-:Y:S01]  /*2230*/  FFMA R38, R38, UR12, -R78.reuse ;  /* 0x0000000c26267c23 */ /* 0x100fe2000800084e */
[----:B------:R-:W-:Y:S01]  /*2240*/  FFMA R39, R39, UR12, -R78 ;  /* 0x0000000c27277c23 */ /* 0x000fe2000800084e */
[----:B------:R-:W-:Y:S01]  /*2250*/  FMUL R28, R28, 1.4426950216293334961 ;  /* 0x3fb8aa3b1c1c7820 */ /* 0x000fe20000400000 */
[----:B------:R-:W-:Y:S01]  /*2260*/  FMUL R29, R29, 1.4426950216293334961 ;  /* 0x3fb8aa3b1d1d7820 */ /* 0x000fe20000400000 */
[----:B------:R-:W-:Y:S01]  /*2270*/  FMUL R30, R30, 1.4426950216293334961 ;  /* 0x3fb8aa3b1e1e7820 */ /* 0x000fe20000400000 */
[----:B------:R-:W-:Y:S01]  /*2280*/  FMUL R31, R31, 1.4426950216293334961 ;  /* 0x3fb8aa3b1f1f7820 */ /* 0x000fe20000400000 */
[----:B------:R-:W-:Y:S01]  /*2290*/  FMUL R36, R36, 1.4426950216293334961 ;  /* 0x3fb8aa3b24247820 */ /* 0x000fe20000400000 */
[----:B------:R-:W-:Y:S01]  /*22a0*/  FMUL R37, R37, 1.4426950216293334961 ;  /* 0x3fb8aa3b25257820 */ /* 0x000fe20000400000 */
[----:B------:R-:W-:Y:S01]  /*22b0*/  FMUL R38, R38, 1.4426950216293334961 ;  /* 0x3fb8aa3b26267820 */ /* 0x000fe20000400000 */
[----:B------:R-:W-:Y:S01]  /*22c0*/  FMUL R39, R39, 1.4426950216293334961 ;  /* 0x3fb8aa3b27277820 */ /* 0x000fe20000400000 */
[----:B------:R-:W-:Y:S08]  /*22d0*/  MUFU.EX2 R42, R28 ;  /* 0x0000001c002a7308 */ /* 0x000ff00000000800 */
[----:B------:R-:W0:Y:S08]  /*22e0*/  MUFU.EX2 R43, R29 ;  /* 0x0000001d002b7308 */ /* 0x000e300000000800 */
[----:B------:R-:W-:Y:S08]  /*22f0*/  MUFU.EX2 R60, R30 ;  /* 0x0000001e003c7308 */ /* 0x000ff00000000800 */
[----:B------:R-:W1:Y:S08]  /*2300*/  MUFU.EX2 R61, R31 ;  /* 0x0000001f003d7308 */ /* 0x000e700000000800 */
[----:B------:R-:W-:Y:S08]  /*2310*/  MUFU.EX2 R62, R36 ;  /* 0x00000024003e7308 */ /* 0x000ff00000000800 */
[----:B------:R-:W2:Y:S08]  /*2320*/  MUFU.EX2 R63, R37 ;  /* 0x00000025003f7308 */ /* 0x000eb00000000800 */
[----:B------:R-:W-:Y:S08]  /*2330*/  MUFU.EX2 R64, R38 ;  /* 0x0000002600407308 */ /* 0x000ff00000000800 */
[----:B------:R-:W3:Y:S01]  /*2340*/  MUFU.EX2 R65, R39 ;  /* 0x0000002700417308 */ /* 0x000ee20000000800 */
[----:B0-----:R-:W-:Y:S01]  /*2350*/  FADD R28, R42, R43 ;  /* 0x0000002b2a1c7221 */ /* 0x001fe20000000000 */
[----:B-1----:R-:W-:Y:S01]  /*2360*/  FADD R29, R60, R61 ;  /* 0x0000003d3c1d7221 */ /* 0x002fe20000000000 */
[----:B--2---:R-:W-:-:S03]  /*2370*/  FADD R30, R62, R63 ;  /* 0x0000003f3e1e7221 */ /* 0x004fc60000000000 */
[----:B------:R-:W0:Y:S04]  /*2380*/  SHFL.BFLY PT, R33, R28, 0x2, 0x1f ;  /* 0x0c401f001c217f89 */ /* 0x000e2800000e0000 */
[----:B------:R-:W1:Y:S01]  /*2390*/  SHFL.BFLY PT, R32, R29, 0x2, 0x1f ;  /* 0x0c401f001d207f89 */ /* 0x000e6200000e0000 */
[----:B---3--:R-:W-:-:S03]  /*23a0*/  FADD R31, R64, R65 ;  /* 0x00000041401f7221 */ /* 0x008fc60000000000 */
[----:B------:R-:W2:Y:S04]  /*23b0*/  SHFL.BFLY PT, R35, R30, 0x2, 0x1f ;  /* 0x0c401f001e237f89 */ /* 0x000ea800000e0000 */
[----:B------:R-:W3:Y:S01]  /*23c0*/  SHFL.BFLY PT, R40, R31, 0x2, 0x1f ;  /* 0x0c401f001f287f89 */ /* 0x000ee200000e0000 */
[----:B0-----:R-:W-:Y:S01]  /*23d0*/  FADD R33, R28, R33 ;  /* 0x000000211c217221 */ /* 0x001fe20000000000 */
[----:B-1----:R-:W-:-:S04]  /*23e0*/  FADD R34, R29, R32 ;  /* 0x000000201d227221 */ /* 0x002fc80000000000 */
[----:B------:R-:W0:Y:S01]  /*23f0*/  SHFL.BFLY PT, R32, R33, 0x1, 0x1f ;  /* 0x0c201f0021207f89 */ /* 0x000e2200000e0000 */
[----:B--2---:R-:W-:Y:S01]  /*2400*/  FADD R36, R30, R35 ;  /* 0x000000231e247221 */ /* 0x004fe20000000000 */
[----:B---3--:R-:W-:Y:S02]  /*2410*/  FADD R40, R31, R40 ;  /* 0x000000281f287221 */ /* 0x008fe40000000000 */
[----:B------:R-:W1:Y:S04]  /*2420*/  SHFL.BFLY PT, R35, R34, 0x1, 0x1f ;  /* 0x0c201f0022237f89 */ /* 0x000e6800000e0000 */
[----:B------:R-:W2:Y:S04]  /*2430*/  SHFL.BFLY PT, R37, R36, 0x1, 0x1f ;  /* 0x0c201f0024257f89 */ /* 0x000ea800000e0000 */
[----:B------:R-:W3:Y:S01]  /*2440*/  SHFL.BFLY PT, R39, R40, 0x1, 0x1f ;  /* 0x0c201f0028277f89 */ /* 0x000ee200000e0000 */
[----:B0-----:R-:W-:Y:S01]  /*2450*/  FADD R38, R33, R32 ;  /* 0x0000002021267221 */ /* 0x001fe20000000000 */
[----:B------:R-:W-:Y:S01]  /*2460*/  BAR.SYNC.DEFER_BLOCKING 0x0 ;  /* 0x0000000000007b1d */ /* 0x000fe20000010000 */
[----:B-1----:R-:W-:Y:S01]  /*2470*/  FADD R66, R34, R35 ;  /* 0x0000002322427221 */ /* 0x002fe20000000000 */
[----:B--2---:R-:W-:Y:S01]  /*2480*/  FADD R68, R36, R37 ;  /* 0x0000002524447221 */ /* 0x004fe20000000000 */
[----:B---3--:R-:W-:-:S03]  /*2490*/  FADD R70, R40, R39 ;  /* 0x0000002728467221 */ /* 0x008fc60000000000 */
[----:B------:R-:W-:Y:S04]  /*24a0*/  @!P1 STS [R135+0x1000], R38 ;  /* 0x0010002687009388 */ /* 0x000fe80000000800 */
[----:B------:R-:W-:Y:S04]  /*24b0*/  @!P1 STS [R135+0x1080], R66 ;  /* 0x0010804287009388 */ /* 0x000fe80000000800 */
[----:B------:R-:W-:Y:S04]  /*24c0*/  @!P1 STS [R135+0x1100], R68 ;  /* 0x0011004487009388 */ /* 0x000fe80000000800 */
[----:B------:R-:W-:Y:S01]  /*24d0*/  @!P1 STS [R135+0x1180], R70 ;  /* 0x0011804687009388 */ /* 0x000fe20000000800 */
[----:B------:R-:W-:Y:S06]  /*24e0*/  BAR.SYNC.DEFER_BLOCKING 0x0 ;  /* 0x0000000000007b1d */ /* 0x000fec0000010000 */
[----:B------:R-:W0:Y:S04]  /*24f0*/  LDS R32, [R134+0x1000] ;  /* 0x0010000086207984 */ /* 0x000e280000000800 */
[----:B0-----:R-:W0:Y:S02]  /*2500*/  SHFL.BFLY PT, R29, R32, 0x2, 0x1f ;  /* 0x0c401f00201d7f89 */ /* 0x001e2400000e0000 */
[----:B0-----:R-:W-:-:S05]  /*2510*/  FADD R33, R32, R29 ;  /* 0x0000001d20217221 */ /* 0x001fca0000000000 */
[----:B------:R-:W0:Y:S01]  /*2520*/  SHFL.BFLY PT, R28, R33, 0x1, 0x1f ;  /* 0x0c201f00211c7f89 */ /* 0x000e2200000e0000 */
[----:B------:R-:W-:Y:S02]  /*2530*/  USHF.R.S32.HI UR9, URZ, 0x1f, UR5 ;  /* 0x0000001f3f097899 */ /* 0x000fe40008011405 */
[----:B------:R-:W-:-:S04]  /*2540*/  IADD3 R30, P2, R95, UR5, RZ ;  /* 0x000000055f1e7c10 */ /* 0x000fc8000ff5e0ff */
[----:B------:R-:W-:Y:S01]  /*2550*/  IADD3.X R31, R94, UR9, RZ, P2, !PT ;  /* 0x000000095e1f7c10 */ /* 0x000fe200097fe4ff */
[----:B0-----:R-:W-:-:S05]  /*2560*/  FADD R35, R33, R28 ;  /* 0x0000001c21237221 */ /* 0x001fca0000000000 */
[----:B------:R0:W-:Y:S01]  /*2570*/  @!P1 STS [R134+0x1000], R35 ;  /* 0x0010002386009388 */ /* 0x0001e20000000800 */
[----:B------:R-:W-:Y:S01]  /*2580*/  BAR.SYNC.DEFER_BLOCKING 0x0 ;  /* 0x0000000000007b1d */ /* 0x000fe20000010000 */
[----:B------:R-:W-:Y:S02]  /*2590*/  IADD3 R28, P3, R97, UR5, RZ ;  /* 0x00000005611c7c10 */ /* 0x000fe4000ff7e0ff */
[----:B------:R-:W-:Y:S02]  /*25a0*/  IADD3 R40, P2, R99, UR5, RZ ;  /* 0x0000000563287c10 */ /* 0x000fe4000ff5e0ff */
[----:B------:R-:W-:Y:S02]  /*25b0*/  IADD3.X R29, R96, UR9, RZ, P3, !PT ;  /* 0x00000009601d7c10 */ /* 0x000fe40009ffe4ff */
[----:B------:R-:W-:Y:S02]  /*25c0*/  IADD3.X R41, R98, UR9, RZ, P2, !PT ;  /* 0x0000000962297c10 */ /* 0x000fe400097fe4ff */
[----:B------:R-:W-:-:S02]  /*25d0*/  IADD3 R38, P3, R101, UR5, RZ ;  /* 0x0000000565267c10 */ /* 0x000fc4000ff7e0ff */
[----:B------:R-:W-:Y:S02]  /*25e0*/  IADD3 R36, P2, R103, UR5, RZ ;  /* 0x0000000567247c10 */ /* 0x000fe4000ff5e0ff */
[----:B------:R-:W-:Y:S02]  /*25f0*/  IADD3.X R39, R100, UR9, RZ, P3, !PT ;  /* 0x0000000964277c10 */ /* 0x000fe40009ffe4ff */
[----:B------:R-:W-:Y:S02]  /*2600*/  IADD3.X R37, R102, UR9, RZ, P2, !PT ;  /* 0x0000000966257c10 */ /* 0x000fe400097fe4ff */
[----:B------:R-:W-:Y:S02]  /*2610*/  IADD3 R34, P3, R105, UR5, RZ ;  /* 0x0000000569227c10 */ /* 0x000fe4000ff7e0ff */
[----:B------:R-:W-:Y:S02]  /*2620*/  IADD3 R32, P2, R107, UR5, RZ ;  /* 0x000000056b207c10 */ /* 0x000fe4000ff5e0ff */
[----:B0-----:R-:W-:-:S02]  /*2630*/  IADD3.X R35, R104, UR9, RZ, P3, !PT ;  /* 0x0000000968237c10 */ /* 0x001fc40009ffe4ff */
[----:B------:R-:W-:Y:S01]  /*2640*/  IADD3.X R33, R106, UR9, RZ, P2, !PT ;  /* 0x000000096a217c10 */ /* 0x000fe200097fe4ff */
[----:B------:R0:W2:Y:S04]  /*2650*/  LDG.E.U8 R67, desc[UR10][R30.64] ;  /* 0x0000000a1e437981 */ /* 0x0000a8000c1e1100 */
[----:B------:R1:W3:Y:S04]  /*2660*/  LDG.E.U8 R69, desc[UR10][R28.64] ;  /* 0x0000000a1c457981 */ /* 0x0002e8000c1e1100 */
[----:B------:R4:W5:Y:S01]  /*2670*/  LDG.E.U8 R71, desc[UR10][R40.64] ;  /* 0x0000000a28477981 */ /* 0x000962000c1e1100 */
[----:B0-----:R-:W-:-:S03]  /*2680*/  IADD3 R30, P3, R109, UR5, RZ ;  /* 0x000000056d1e7c10 */ /* 0x001fc6000ff7e0ff */
[----:B------:R0:W3:Y:S01]  /*2690*/  LDG.E.U8 R73, desc[UR10][R38.64] ;  /* 0x0000000a26497981 */ /* 0x0000e2000c1e1100 */
[----:B-1----:R-:W-:Y:S02]  /*26a0*/  IADD3 R28, P2, R111, UR5, RZ ;  /* 0x000000056f1c7c10 */ /* 0x002fe4000ff5e0ff */
[----:B------:R-:W-:Y:S01]  /*26b0*/  IADD3.X R31, R108, UR9, RZ, P3, !PT ;  /* 0x000000096c1f7c10 */ /* 0x000fe20009ffe4ff */
[----:B------:R1:W3:Y:S01]  /*26c0*/  LDG.E.U8 R75, desc[UR10][R36.64] ;  /* 0x0000000a244b7981 */ /* 0x0002e2000c1e1100 */
[----:B------:R-:W-:Y:S02]  /*26d0*/  IADD3.X R29, R110, UR9, RZ, P2, !PT ;  /* 0x000000096e1d7c10 */ /* 0x000fe400097fe4ff */
[----:B----4-:R-:W-:Y:S01]  /*26e0*/  IADD3 R40, P3, R115, UR5, RZ ;  /* 0x0000000573287c10 */ /* 0x010fe2000ff7e0ff */
[----:B------:R4:W3:Y:S01]  /*26f0*/  LDG.E.U8 R85, desc[UR10][R34.64] ;  /* 0x0000000a22557981 */ /* 0x0008e2000c1e1100 */
[----:B0-----:R-:W-:Y:S02]  /*2700*/  IADD3 R38, P2, R119, UR5, RZ ;  /* 0x0000000577267c10 */ /* 0x001fe4000ff5e0ff */
[----:B------:R-:W-:Y:S01]  /*2710*/  IADD3.X R41, R114, UR9, RZ, P3, !PT ;  /* 0x0000000972297c10 */ /* 0x000fe20009ffe4ff */
[----:B------:R0:W3:Y:S01]  /*2720*/  LDG.E.U8 R87, desc[UR10][R32.64] ;  /* 0x0000000a20577981 */ /* 0x0000e2000c1e1100 */
[----:B------:R-:W-:-:S02]  /*2730*/  IADD3.X R39, R118, UR9, RZ, P2, !PT ;  /* 0x0000000976277c10 */ /* 0x000fc400097fe4ff */
[----:B-1----:R-:W-:Y:S01]  /*2740*/  IADD3 R36, P3, R123, UR5, RZ ;  /* 0x000000057b247c10 */ /* 0x002fe2000ff7e0ff */
[----:B------:R1:W3:Y:S01]  /*2750*/  LDG.E.U8 R153, desc[UR10][R30.64] ;  /* 0x0000000a1e997981 */ /* 0x0002e2000c1e1100 */
[----:B----4-:R-:W-:-:S03]  /*2760*/  IADD3 R34, P2, R113, UR5, RZ ;  /* 0x0000000571227c10 */ /* 0x010fc6000ff5e0ff */
[----:B------:R4:W3:Y:S01]  /*2770*/  LDG.E.U8 R155, desc[UR10][R28.64] ;  /* 0x0000000a1c9b7981 */ /* 0x0008e2000c1e1100 */
[----:B------:R-:W-:Y:S02]  /*2780*/  IADD3.X R37, R122, UR9, RZ, P3, !PT ;  /* 0x000000097a257c10 */ /* 0x000fe40009ffe4ff */
[----:B------:R-:W-:Y:S01]  /*2790*/  IADD3.X R35, R112, UR9, RZ, P2, !PT ;  /* 0x0000000970237c10 */ /* 0x000fe200097fe4ff */
[----:B------:R-:W3:Y:S01]  /*27a0*/  LDG.E.U8 R157, desc[UR10][R40.64] ;  /* 0x0000000a289d7981 */ /* 0x000ee2000c1e1100 */
[----:B0-----:R-:W-:Y:S02]  /*27b0*/  IADD3 R32, P3, R117, UR5, RZ ;  /* 0x0000000575207c10 */ /* 0x001fe4000ff7e0ff */
[----:B-1----:R-:W-:Y:S01]  /*27c0*/  IADD3 R30, P4, R121, UR5, RZ ;  /* 0x00000005791e7c10 */ /* 0x002fe2000ff9e0ff */
[----:B------:R-:W3:Y:S01]  /*27d0*/  LDG.E.U8 R39, desc[UR10][R38.64] ;  /* 0x0000000a26277981 */ /* 0x000ee2000c1e1100 */
[----:B----4-:R-:W-:Y:S02]  /*27e0*/  IADD3 R28, P2, R125, UR5, RZ ;  /* 0x000000057d1c7c10 */ /* 0x010fe4000ff5e0ff */
[----:B------:R-:W-:Y:S01]  /*27f0*/  IADD3.X R33, R116, UR9, RZ, P3, !PT ;  /* 0x0000000974217c10 */ /* 0x000fe20009ffe4ff */
[----:B------:R-:W4:Y:S01]  /*2800*/  LDG.E.U8 R37, desc[UR10][R36.64] ;  /* 0x0000000a24257981 */ /* 0x000f22000c1e1100 */
[----:B------:R-:W-:-:S02]  /*2810*/  IADD3.X R31, R120, UR9, RZ, P4, !PT ;  /* 0x00000009781f7c10 */ /* 0x000fc4000a7fe4ff */
[----:B------:R-:W-:Y:S01]  /*2820*/  IADD3.X R29, R124, UR9, RZ, P2, !PT ;  /* 0x000000097c1d7c10 */ /* 0x000fe200097fe4ff */
[----:B------:R-:W4:Y:S04]  /*2830*/  LDG.E.U8 R41, desc[UR10][R34.64] ;  /* 0x0000000a22297981 */ /* 0x000f28000c1e1100 */
[----:B------:R0:W4:Y:S04]  /*2840*/  LDG.E.U8 R159, desc[UR10][R32.64] ;  /* 0x0000000a209f7981 */ /* 0x000128000c1e1100 */
[----:B------:R-:W4:Y:S04]  /*2850*/  LDG.E.U8 R161, desc[UR10][R30.64] ;  /* 0x0000000a1ea17981 */ /* 0x000f28000c1e1100 */
[----:B------:R-:W4:Y:S04]  /*2860*/  LDG.E.U8 R163, desc[UR10][R28.64] ;  /* 0x0000000a1ca37981 */ /* 0x000f28000c1e1100 */
[----:B------:R-:W1:Y:S04]  /*2870*/  LDS R83, [R136+0x1000] ;  /* 0x0010000088537984 */ /* 0x000e680000000800 */
[----:B------:R-:W-:Y:S04]  /*2880*/  LDS R82, [R136+0x1080] ;  /* 0x0010800088527984 */ /* 0x000fe80000000800 */
[----:B------:R-:W-:Y:S04]  /*2890*/  LDS R81, [R136+0x1100] ;  /* 0x0011000088517984 */ /* 0x000fe80000000800 */
[----:B------:R-:W-:Y:S01]  /*28a0*/  LDS R80, [R136+0x1180] ;  /* 0x0011800088507984 */ /* 0x000fe20000000800 */
[----:B------:R-:W-:Y:S01]  /*28b0*/  BAR.SYNC.DEFER_BLOCKING 0x0 ;  /* 0x0000000000007b1d */ /* 0x000fe20000010000 */
[----:B------:R-:W-:-:S02]  /*28c0*/  F2FP.SATFINITE.E4M3.F32.PACK_AB_MERGE_C R42, R43, R42, RZ ;  /* 0x0000002a2b2a723e */ /* 0x000fc400048070ff */
[----:B------:R-:W-:Y:S02]  /*28d0*/  F2FP.SATFINITE.E4M3.F32.PACK_AB_MERGE_C R60, R61, R60, RZ ;  /* 0x0000003c3d3c723e */ /* 0x000fe400048070ff */
[----:B------:R-:W-:Y:S02]  /*28e0*/  F2FP.SATFINITE.E4M3.F32.PACK_AB_MERGE_C R62, R63, R62, RZ ;  /* 0x0000003e3f3e723e */ /* 0x000fe400048070ff */
[----:B------:R-:W-:Y:S02]  /*28f0*/  F2FP.SATFINITE.E4M3.F32.PACK_AB_MERGE_C R64, R65, R64, RZ ;  /* 0x000000404140723e */ /* 0x000fe400048070ff */
[----:B0-----:R-:W-:Y:S02]  /*2900*/  F2FP.F16.E4M3.UNPACK_B R32, R42 ;  /* 0x0000002aff20723e */ /* 0x001fe400020006ff */
[----:B------:R-:W-:Y:S02]  /*2910*/  F2FP.F16.E4M3.UNPACK_B R33, R60 ;  /* 0x0000003cff21723e */ /* 0x000fe400020006ff */
[----:B------:R-:W-:-:S02]  /*2920*/  F2FP.F16.E4M3.UNPACK_B R34, R62 ;  /* 0x0000003eff22723e */ /* 0x000fc400020006ff */
[----:B------:R-:W-:Y:S01]  /*2930*/  F2FP.F16.E4M3.UNPACK_B R35, R64 ;  /* 0x00000040ff23723e */ /* 0x000fe200020006ff */
[----:B------:R-:W-:-:S04]  /*2940*/  FADD R36, -R77, R152 ;  /* 0x000000984d247221 */ /* 0x000fc80000000100 */
[----:B------:R-:W-:Y:S01]  /*2950*/  FMUL R84, R36, 1.4426950216293334961 ;  /* 0x3fb8aa3b24547820 */ /* 0x000fe20000400000 */
[----:B------:R-:W-:-:S05]  /*2960*/  FADD R36, -R76, R151 ;  /* 0x000000974c247221 */ /* 0x000fca0000000100 */
[----:B------:R-:W0:Y:S02]  /*2970*/  MUFU.EX2 R84, R84 ;  /* 0x0000005400547308 */ /* 0x000e240000000800 */
[C---:B0-----:R-:W-:Y:S01]  /*2980*/  FMUL R52, R84.reuse, R52 ;  /* 0x0000003454347220 */ /* 0x041fe20000400000 */
[C---:B------:R-:W-:Y:S01]  /*2990*/  FMUL R53, R84.reuse, R53 ;  /* 0x0000003554357220 */ /* 0x040fe20000400000 */
[C---:B------:R-:W-:Y:S01]  /*29a0*/  FMUL R44, R84.reuse, R44 ;  /* 0x0000002c542c7220 */ /* 0x040fe20000400000 */
[C---:B------:R-:W-:Y:S01]  /*29b0*/  FMUL R45, R84.reuse, R45 ;  /* 0x0000002d542d7220 */ /* 0x040fe20000400000 */
[----:B------:R-:W-:Y:S02]  /*29c0*/  UIADD3 UR6, UR6, 0x20, URZ ;  /* 0x0000002006067890 */ /* 0x000fe4000fffe03f */
[----:B------:R-:W-:Y:S02]  /*29d0*/  ULEA UR5, UR13, UR5, 0x5 ;  /* 0x000000050d057291 */ /* 0x000fe4000f8e283f */
[----:B------:R-:W-:Y:S01]  /*29e0*/  ULEA UR4, UR14, UR4, 0x5 ;  /* 0x000000040e047291 */ /* 0x000fe2000f8e283f */
[----:B-1----:R-:W-:Y:S01]  /*29f0*/  FFMA R146, R84, R146, R83 ;  /* 0x0000009254927223 */ /* 0x002fe20000000053 */
[----:B------:R-:W-:Y:S01]  /*2a00*/  IMAD.MOV.U32 R152, RZ, RZ, R77 ;  /* 0x000000ffff987224 */ /* 0x000fe200078e004d */
[----:B--2---:R-:W-:Y:S04]  /*2a10*/  STS.U8 [R148+UR7+0x1000], R67 ;  /* 0x0010004394007988 */ /* 0x004fe80008000007 */
[----:B-----5:R-:W-:Y:S04]  /*2a20*/  STS.U8 [R148+UR7+0x1100], R71 ;  /* 0x0011004794007988 */ /* 0x020fe80008000007 */
[----:B---3--:R-:W-:Y:S04]  /*2a30*/  STS.U8 [R148+UR7+0x1200], R75 ;  /* 0x0012004b94007988 */ /* 0x008fe80008000007 */
[----:B------:R-:W-:Y:S04]  /*2a40*/  STS.U8 [R148+UR7+0x1300], R87 ;  /* 0x0013005794007988 */ /* 0x000fe80008000007 */
[----:B------:R-:W-:Y:S04]  /*2a50*/  STS.U8 [R148+UR7+0x1400], R155 ;  /* 0x0014009b94007988 */ /* 0x000fe80008000007 */
[----:B------:R-:W-:Y:S04]  /*2a60*/  STS.U8 [R148+UR7+0x1500], R157 ;  /* 0x0015009d94007988 */ /* 0x000fe80008000007 */
[----:B------:R-:W-:Y:S04]  /*2a70*/  STS.U8 [R148+UR7+0x1600], R39 ;  /* 0x0016002794007988 */ /* 0x000fe80008000007 */
[----:B----4-:R-:W-:Y:S04]  /*2a80*/  STS.U8 [R148+UR7+0x1700], R37 ;  /* 0x0017002594007988 */ /* 0x010fe80008000007 */
[----:B------:R-:W-:Y:S04]  /*2a90*/  STS.U8 [R142+UR7+0x1080], R69 ;  /* 0x001080458e007988 */ /* 0x000fe80008000007 */
[----:B------:R-:W-:Y:S04]  /*2aa0*/  STS.U8 [R142+UR7+0x1180], R73 ;  /* 0x001180498e007988 */ /* 0x000fe80008000007 */
[----:B------:R0:W-:Y:S04]  /*2ab0*/  STS.U8 [R142+UR7+0x1280], R85 ;  /* 0x001280558e007988 */ /* 0x0001e80008000007 */
[----:B------:R-:W-:Y:S04]  /*2ac0*/  STS.U8 [R142+UR7+0x1380], R153 ;  /* 0x001380998e007988 */ /* 0x000fe80008000007 */
[----:B------:R-:W-:Y:S04]  /*2ad0*/  STS.U8 [R142+UR7+0x1480], R41 ;  /* 0x001480298e007988 */ /* 0x000fe80008000007 */
[----:B------:R-:W-:Y:S04]  /*2ae0*/  STS.U8 [R142+UR7+0x1580], R159 ;  /* 0x0015809f8e007988 */ /* 0x000fe80008000007 */
[----:B------:R-:W-:Y:S04]  /*2af0*/  STS.U8 [R142+UR7+0x1680], R161 ;  /* 0x001680a18e007988 */ /* 0x000fe80008000007 */
[----:B------:R-:W-:Y:S01]  /*2b00*/  STS.U8 [R142+UR7+0x1780], R163 ;  /* 0x001780a38e007988 */ /* 0x000fe20008000007 */
[----:B------:R-:W-:Y:S06]  /*2b10*/  BAR.SYNC.DEFER_BLOCKING 0x0 ;  /* 0x0000000000007b1d */ /* 0x000fec0000010000 */
[----:B------:R-:W1:Y:S02]  /*2b20*/  LDSM.16.M88.4 R28, [R133+0x1000] ;  /* 0x00100000851c783b */ /* 0x000e640000000200 */
[----:B------:R-:W-:Y:S06]  /*2b30*/  BAR.SYNC.DEFER_BLOCKING 0x0 ;  /* 0x0000000000007b1d */ /* 0x000fec0000010000 */
[----:B------:R2:W-:Y:S02]  /*2b40*/  STSM.16.M88.4 [R132+0x1000], R32 ;  /* 0x0010002084007844 */ /* 0x0005e40000000200 */
[----:B------:R-:W-:Y:S01]  /*2b50*/  BAR.SYNC.DEFER_BLOCKING 0x0 ;  /* 0x0000000000007b1d */ /* 0x000fe20000010000 */
[----:B0-----:R-:W-:-:S05]  /*2b60*/  FMUL R85, R36, 1.4426950216293334961 ;  /* 0x3fb8aa3b24557820 */ /* 0x001fca0000400000 */
[----:B------:R-:W0:Y:S04]  /*2b70*/  LDS.64 R68, [R131+UR7+0x1000] ;  /* 0x0010000783447984 */ /* 0x000e280008000a00 */
[----:B------:R-:W3:Y:S04]  /*2b80*/  LDS.64 R70, [R131+UR7+0x1200] ;  /* 0x0012000783467984 */ /* 0x000ee80008000a00 */
[----:B------:R-:W4:Y:S04]  /*2b90*/  LDS.64 R64, [R130+UR7+0x1000] ;  /* 0x0010000782407984 */ /* 0x000f280008000a00 */
[----:B------:R-:W5:Y:S04]  /*2ba0*/  LDS.64 R66, [R130+UR7+0x1200] ;  /* 0x0012000782427984 */ /* 0x000f680008000a00 */
[----:B------:R-:W5:Y:S04]  /*2bb0*/  LDS.64 R40, [R130+UR7+0x1400] ;  /* 0x0014000782287984 */ /* 0x000f680008000a00 */
[----:B------:R-:W5:Y:S04]  /*2bc0*/  LDS.64 R60, [R131+UR7+0x1400] ;  /* 0x00140007833c7984 */ /* 0x000f680008000a00 */
[----:B------:R-:W5:Y:S04]  /*2bd0*/  LDS.64 R62, [R131+UR7+0x1600] ;  /* 0x00160007833e7984 */ /* 0x000f680008000a00 */
[----:B------:R-:W5:Y:S01]  /*2be0*/  LDS.64 R42, [R130+UR7+0x1600] ;  /* 0x00160007822a7984 */ /* 0x000f620008000a00 */
[----:B------:R-:W0:Y:S01]  /*2bf0*/  MUFU.EX2 R85, R85 ;  /* 0x0000005500557308 */ /* 0x000e220000000800 */
[----:B------:R-:W-:Y:S01]  /*2c00*/  FADD R36, -R79, R150 ;  /* 0x000000964f247221 */ /* 0x000fe20000000100 */
[----:B--2---:R-:W-:-:S03]  /*2c10*/  FADD R32, -R78, R149 ;  /* 0x000000954e207221 */ /* 0x004fc60000000100 */
[----:B------:R-:W-:Y:S01]  /*2c20*/  FMUL R36, R36, 1.4426950216293334961 ;  /* 0x3fb8aa3b24247820 */ /* 0x000fe20000400000 */
[----:B------:R-:W-:-:S03]  /*2c30*/  FMUL R32, R32, 1.4426950216293334961 ;  /* 0x3fb8aa3b20207820 */ /* 0x000fc60000400000 */
[----:B------:R2:W5:Y:S01]  /*2c40*/  MUFU.EX2 R86, R36 ;  /* 0x0000002400567308 */ /* 0x0005620000000800 */
[----:B-1----:R-:W-:Y:S02]  /*2c50*/  F2FP.F16.E4M3.UNPACK_B R74, R28 ;  /* 0x0000001cff4a723e */ /* 0x002fe400020006ff */
[----:B------:R-:W-:Y:S02]  /*2c60*/  F2FP.F16.E4M3.UNPACK_B R75, R29 ;  /* 0x0000001dff4b723e */ /* 0x000fe400020006ff */
[----:B------:R-:W-:-:S03]  /*2c70*/  F2FP.F16.E4M3.UNPACK_B R72, R30 ;  /* 0x0000001eff48723e */ /* 0x000fc600020006ff */
[----:B------:R1:W5:Y:S01]  /*2c80*/  MUFU.EX2 R87, R32 ;  /* 0x0000002000577308 */ /* 0x0003620000000800 */
[C---:B0-----:R-:W-:Y:S01]  /*2c90*/  FMUL R54, R85.reuse, R54 ;  /* 0x0000003655367220 */ /* 0x041fe20000400000 */
[C---:B------:R-:W-:Y:S01]  /*2ca0*/  FMUL R55, R85.reuse, R55 ;  /* 0x0000003755377220 */ /* 0x040fe20000400000 */
[C---:B------:R-:W-:Y:S01]  /*2cb0*/  FMUL R46, R85.reuse, R46 ;  /* 0x0000002e552e7220 */ /* 0x040fe20000400000 */
[----:B------:R-:W-:Y:S01]  /*2cc0*/  FMUL R47, R85, R47 ;  /* 0x0000002f552f7220 */ /* 0x000fe20000400000 */
[----:B------:R-:W-:Y:S01]  /*2cd0*/  F2FP.F16.E4M3.UNPACK_B R73, R31 ;  /* 0x0000001fff49723e */ /* 0x000fe200020006ff */
[----:B--2---:R-:W-:Y:S02]  /*2ce0*/  IMAD.MOV.U32 R36, RZ, RZ, R68 ;  /* 0x000000ffff247224 */ /* 0x004fe400078e0044 */
[----:B---3--:R-:W-:Y:S02]  /*2cf0*/  IMAD.MOV.U32 R37, RZ, RZ, R70 ;  /* 0x000000ffff257224 */ /* 0x008fe400078e0046 */
[----:B-1----:R-:W-:-:S02]  /*2d00*/  IMAD.MOV.U32 R32, RZ, RZ, R68 ;  /* 0x000000ffff207224 */ /* 0x002fc400078e0044 */
[----:B------:R-:W-:Y:S02]  /*2d10*/  IMAD.MOV.U32 R33, RZ, RZ, R70 ;  /* 0x000000ffff217224 */ /* 0x000fe400078e0046 */
[--C-:B----4-:R-:W-:Y:S02]  /*2d20*/  IMAD.MOV.U32 R38, RZ, RZ, R64.reuse ;  /* 0x000000ffff267224 */ /* 0x110fe400078e0040 */
[----:B------:R-:W-:Y:S02]  /*2d30*/  IMAD.MOV.U32 R34, RZ, RZ, R64 ;  /* 0x000000ffff227224 */ /* 0x000fe400078e0040 */
[--C-:B-----5:R-:W-:Y:S02]  /*2d40*/  IMAD.MOV.U32 R39, RZ, RZ, R66.reuse ;  /* 0x000000ffff277224 */ /* 0x120fe400078e0042 */
[----:B------:R-:W-:-:S05]  /*2d50*/  IMAD.MOV.U32 R35, RZ, RZ, R66 ;  /* 0x000000ffff237224 */ /* 0x000fca00078e0042 */
[----:B------:R-:W-:Y:S06]  /*2d60*/  HMMA.16816.F32 R52, R36, R74, R52 ;  /* 0x0000004a2434723c */ /* 0x000fec0000001834 */
[----:B------:R-:W-:Y:S01]  /*2d70*/  HMMA.16816.F32 R44, R32, R72, R44 ;  /* 0x00000048202c723c */ /* 0x000fe2000000182c */
[----:B------:R-:W-:-:S06]  /*2d80*/  IMAD.MOV.U32 R38, RZ, RZ, R40 ;  /* 0x000000ffff267224 */ /* 0x000fcc00078e0028 */
[----:B------:R-:W-:Y:S02]  /*2d90*/  IMAD.MOV.U32 R34, RZ, RZ, R40 ;  /* 0x000000ffff227224 */ /* 0x000fe400078e0028 */
[----:B------:R-:W0:Y:S01]  /*2da0*/  LDC R40, c[0x0][0x280] ;  /* 0x0000a000ff287b82 */ /* 0x000e220000000800 */
[C---:B------:R-:W-:Y:S01]  /*2db0*/  FMUL R48, R86.reuse, R48 ;  /* 0x0000003056307220 */ /* 0x040fe20000400000 */
[C---:B------:R-:W-:Y:S01]  /*2dc0*/  FMUL R49, R86.reuse, R49 ;  /* 0x0000003156317220 */ /* 0x040fe20000400000 */
[C---:B------:R-:W-:Y:S01]  /*2dd0*/  FMUL R56, R86.reuse, R56 ;  /* 0x0000003856387220 */ /* 0x040fe20000400000 */
[----:B------:R-:W-:Y:S01]  /*2de0*/  FMUL R57, R86, R57 ;  /* 0x0000003956397220 */ /* 0x000fe20000400000 */
[C---:B------:R-:W-:Y:S01]  /*2df0*/  FMUL R50, R87.reuse, R50 ;  /* 0x0000003257327220 */ /* 0x040fe20000400000 */
[C---:B------:R-:W-:Y:S01]  /*2e00*/  FMUL R51, R87.reuse, R51 ;  /* 0x0000003357337220 */ /* 0x040fe20000400000 */
[C---:B------:R-:W-:Y:S01]  /*2e10*/  FMUL R58, R87.reuse, R58 ;  /* 0x0000003a573a7220 */ /* 0x040fe20000400000 */
[----:B------:R-:W-:Y:S01]  /*2e20*/  FMUL R59, R87, R59 ;  /* 0x0000003b573b7220 */ /* 0x000fe20000400000 */
[----:B------:R-:W-:-:S02]  /*2e30*/  IMAD.MOV.U32 R36, RZ, RZ, R60 ;  /* 0x000000ffff247224 */ /* 0x000fc400078e003c */
[----:B------:R-:W-:Y:S02]  /*2e40*/  IMAD.MOV.U32 R32, RZ, RZ, R60 ;  /* 0x000000ffff207224 */ /* 0x000fe400078e003c */
[--C-:B------:R-:W-:Y:S02]  /*2e50*/  IMAD.MOV.U32 R37, RZ, RZ, R62.reuse ;  /* 0x000000ffff257224 */ /* 0x100fe400078e003e */
[----:B------:R-:W-:Y:S02]  /*2e60*/  IMAD.MOV.U32 R33, RZ, RZ, R62 ;  /* 0x000000ffff217224 */ /* 0x000fe400078e003e */
[--C-:B------:R-:W-:Y:S02]  /*2e70*/  IMAD.MOV.U32 R39, RZ, RZ, R42.reuse ;  /* 0x000000ffff277224 */ /* 0x100fe400078e002a */
[----:B------:R-:W-:-:S05]  /*2e80*/  IMAD.MOV.U32 R35, RZ, RZ, R42 ;  /* 0x000000ffff237224 */ /* 0x000fca00078e002a */
[----:B------:R-:W-:Y:S06]  /*2e90*/  HMMA.16816.F32 R48, R36, R74, R48 ;  /* 0x0000004a2430723c */ /* 0x000fec0000001830 */
[----:B------:R-:W-:Y:S01]  /*2ea0*/  HMMA.16816.F32 R56, R32, R72, R56 ;  /* 0x000000482038723c */ /* 0x000fe20000001838 */
[----:B------:R-:W-:Y:S01]  /*2eb0*/  F2FP.F16.E4M3.UNPACK_B R38, R28.H1 ;  /* 0x0000001cff26723e */ /* 0x000fe200030006ff */
[----:B------:R-:W-:Y:S01]  /*2ec0*/  IMAD.MOV.U32 R28, RZ, RZ, R69 ;  /* 0x000000ffff1c7224 */ /* 0x000fe200078e0045 */
[----:B------:R-:W-:Y:S01]  /*2ed0*/  F2FP.F16.E4M3.UNPACK_B R39, R29.H1 ;  /* 0x0000001dff27723e */ /* 0x000fe200030006ff */
[----:B------:R-:W-:Y:S01]  /*2ee0*/  IMAD.MOV.U32 R29, RZ, RZ, R71 ;  /* 0x000000ffff1d7224 */ /* 0x000fe200078e0047 */
[----:B------:R-:W-:Y:S01]  /*2ef0*/  F2FP.F16.E4M3.UNPACK_B R36, R30.H1 ;  /* 0x0000001eff24723e */ /* 0x000fe200030006ff */
[----:B------:R-:W-:Y:S01]  /*2f00*/  IMAD.MOV.U32 R30, RZ, RZ, R65 ;  /* 0x000000ffff1e7224 */ /* 0x000fe200078e0041 */
[----:B------:R-:W-:Y:S01]  /*2f10*/  F2FP.F16.E4M3.UNPACK_B R37, R31.H1 ;  /* 0x0000001fff25723e */ /* 0x000fe200030006ff */
[----:B------:R-:W-:-:S02]  /*2f20*/  IMAD.MOV.U32 R32, RZ, RZ, R69 ;  /* 0x000000ffff207224 */ /* 0x000fc400078e0045 */
[----:B------:R-:W-:Y:S02]  /*2f30*/  IMAD.MOV.U32 R33, RZ, RZ, R71 ;  /* 0x000000ffff217224 */ /* 0x000fe400078e0047 */
[----:B------:R-:W-:Y:S02]  /*2f40*/  IMAD.MOV.U32 R34, RZ, RZ, R65 ;  /* 0x000000ffff227224 */ /* 0x000fe400078e0041 */
[--C-:B------:R-:W-:Y:S02]  /*2f50*/  IMAD.MOV.U32 R35, RZ, RZ, R67.reuse ;  /* 0x000000ffff237224 */ /* 0x100fe400078e0043 */
[----:B------:R-:W-:Y:S01]  /*2f60*/  IMAD.MOV.U32 R31, RZ, RZ, R67 ;  /* 0x000000ffff1f7224 */ /* 0x000fe200078e0043 */
[----:B0-----:R-:W-:-:S04]  /*2f70*/  ISETP.LE.AND P2, PT, R40, UR6, PT ;  /* 0x0000000628007c0c */ /* 0x001fc8000bf43270 */
[----:B------:R-:W-:Y:S06]  /*2f80*/  HMMA.16816.F32 R52, R32, R38, R52 ;  /* 0x000000262034723c */ /* 0x000fec0000001834 */
[----:B------:R-:W-:Y:S01]  /*2f90*/  HMMA.16816.F32 R44, R28, R36, R44 ;  /* 0x000000241c2c723c */ /* 0x000fe2000000182c */
[----:B------:R-:W-:Y:S02]  /*2fa0*/  IMAD.MOV.U32 R32, RZ, RZ, R61 ;  /* 0x000000ffff207224 */ /* 0x000fe400078e003d */
[----:B------:R-:W-:Y:S02]  /*2fb0*/  IMAD.MOV.U32 R33, RZ, RZ, R63 ;  /* 0x000000ffff217224 */ /* 0x000fe400078e003f */
[----:B------:R-:W-:-:S02]  /*2fc0*/  IMAD.MOV.U32 R34, RZ, RZ, R41 ;  /* 0x000000ffff227224 */ /* 0x000fc400078e0029 */
[----:B------:R-:W-:Y:S02]  /*2fd0*/  IMAD.MOV.U32 R28, RZ, RZ, R61 ;  /* 0x000000ffff1c7224 */ /* 0x000fe400078e003d */
[----:B------:R-:W-:Y:S02]  /*2fe0*/  IMAD.MOV.U32 R29, RZ, RZ, R63 ;  /* 0x000000ffff1d7224 */ /* 0x000fe400078e003f */
[----:B------:R-:W-:Y:S02]  /*2ff0*/  IMAD.MOV.U32 R30, RZ, RZ, R41 ;  /* 0x000000ffff1e7224 */ /* 0x000fe400078e0029 */
[--C-:B------:R-:W-:Y:S02]  /*3000*/  IMAD.MOV.U32 R35, RZ, RZ, R43.reuse ;  /* 0x000000ffff237224 */ /* 0x100fe400078e002b */
[----:B------:R-:W-:Y:S02]  /*3010*/  IMAD.MOV.U32 R31, RZ, RZ, R43 ;  /* 0x000000ffff1f7224 */ /* 0x000fe400078e002b */
[----:B------:R-:W-:Y:S01]  /*3020*/  FFMA R145, R85, R145, R82 ;  /* 0x0000009155917223 */ /* 0x000fe20000000052 */
[----:B------:R-:W-:-:S02]  /*3030*/  FFMA R144, R86, R144, R81 ;  /* 0x0000009056907223 */ /* 0x000fc40000000051 */
[----:B------:R-:W-:Y:S01]  /*3040*/  HMMA.16816.F32 R48, R32, R38, R48 ;  /* 0x000000262030723c */ /* 0x000fe20000001830 */
[----:B------:R-:W-:Y:S01]  /*3050*/  FFMA R143, R87, R143, R80 ;  /* 0x0000008f578f7223 */ /* 0x000fe20000000050 */
[----:B------:R-:W-:-:S04]  /*3060*/  IMAD.MOV.U32 R151, RZ, RZ, R76 ;  /* 0x000000ffff977224 */ /* 0x000fc800078e004c */
[----:B------:R-:W-:Y:S01]  /*3070*/  HMMA.16816.F32 R56, R28, R36, R56 ;  /* 0x000000241c38723c */ /* 0x000fe20000001838 */
[----:B------:R-:W-:Y:S02]  /*3080*/  IMAD.MOV.U32 R150, RZ, RZ, R79 ;  /* 0x000000ffff967224 */ /* 0x000fe400078e004f */
[----:B------:R-:W-:Y:S01]  /*3090*/  IMAD.MOV.U32 R149, RZ, RZ, R78 ;  /* 0x000000ffff957224 */ /* 0x000fe200078e004e */
[----:B------:R-:W-:-:S05]  /*30a0*/  NOP ;  /* 0x0000000000007918 */ /* 0x000fca0000000000 */
[----:B------:R-:W-:-:S15]  /*30b0*/  @!P2 BRA `(.L_x_1) ;  /* 0xffffffe4008ca947 */ /* 0x000fde000383ffff */
.L_x_0:
[C---:B------:R-:W-:Y:S01]  /*30c0*/  FMUL R2, R146.reuse, 8388608 ;  /* 0x4b00000092027820 */ /* 0x040fe20000400000 */
[----:B------:R-:W-:Y:S01]  /*30d0*/  FSETP.GEU.AND P1, PT, R146, 1.175494350822287508e-38, PT ;  /* 0x008000009200780b */ /* 0x000fe20003f2e000 */
[C---:B------:R-:W-:Y:S01]  /*30e0*/  FMUL R4, R145.reuse, 8388608 ;  /* 0x4b00000091047820 */ /* 0x040fe20000400000 */
[----:B------:R-:W-:Y:S01]  /*30f0*/  FSETP.GEU.AND P2, PT, R145, 1.175494350822287508e-38, PT ;  /* 0x008000009100780b */ /* 0x000fe20003f4e000 */
[----:B------:R-:W-:Y:S01]  /*3100*/  FMUL R5, R144, 8388608 ;  /* 0x4b00000090057820 */ /* 0x000fe20000400000 */
[----:B------:R-:W-:Y:S01]  /*3110*/  FSEL R2, R2, R146, !P1 ;  /* 0x0000009202027208 */ /* 0x000fe20004800000 */
[----:B------:R-:W0:Y:S01]  /*3120*/  S2UR UR5, SR_CgaCtaId ;  /* 0x00000000000579c3 */ /* 0x000e220000008800 */
[----:B------:R-:W-:-:S07]  /*3130*/  FSETP.GEU.AND P3, PT, R144, 1.175494350822287508e-38, PT ;  /* 0x008000009000780b */ /* 0x000fce0003f6e000 */
[----:B------:R-:W-:Y:S01]  /*3140*/  BAR.SYNC.DEFER_BLOCKING 0x0 ;  /* 0x0000000000007b1d */ /* 0x000fe20000010000 */
[----:B------:R-:W-:Y:S01]  /*3150*/  FSETP.GT.AND P6, PT, |R143|, 8.50705917302346158658e+37, PT ;  /* 0x7e8000008f00780b */ /* 0x000fe20003fc4200 */
[----:B------:R-:W-:Y:S01]  /*3160*/  VIADD R3, R2, 0xc0cafb0d ;  /* 0xc0cafb0d02037836 */ /* 0x000fe20000000000 */
[----:B------:R-:W-:Y:S02]  /*3170*/  FSEL R6, RZ, -23, P1 ;  /* 0xc1b80000ff067808 */ /* 0x000fe40000800000 */
[----:B------:R-:W-:Y:S01]  /*3180*/  FSEL R4, R4, R145, !P2 ;  /* 0x0000009104047208 */ /* 0x000fe20005000000 */
[----:B------:R-:W-:Y:S01]  /*3190*/  UMOV UR4, 0x400 ;  /* 0x0000040000047882 */ /* 0x000fe20000000000 */
[----:B-1----:R-:W-:Y:S01]  /*31a0*/  LOP3.LUT R7, R3, 0xff800000, RZ, 0xc0, !PT ;  /* 0xff80000003077812 */ /* 0x002fe200078ec0ff */
[----:B------:R-:W1:Y:S01]  /*31b0*/  LDC.64 R32, c[0x0][0x228] ;  /* 0x00008a00ff207b82 */ /* 0x000e620000000a00 */
[----:B------:R-:W-:Y:S01]  /*31c0*/  FSETP.GEU.AND P5, PT, |R143|, 1.175494350822287508e-38, PT ;  /* 0x008000008f00780b */ /* 0x000fe20003fae200 */
[----:B------:R-:W-:Y:S01]  /*31d0*/  VIADD R9, R4, 0xc0cafb0d ;  /* 0xc0cafb0d04097836 */ /* 0x000fe20000000000 */
[----:B------:R-:W-:Y:S01]  /*31e0*/  I2FP.F32.S32 R3, R7 ;  /* 0x0000000700037245 */ /* 0x000fe20000201400 */
[----:B------:R-:W-:Y:S01]  /*31f0*/  IMAD.IADD R7, R2, 0x1, -R7 ;  /* 0x0000000102077824 */ /* 0x000fe200078e0a07 */
[----:B------:R-:W-:Y:S01]  /*3200*/  FSEL R5, R5, R144, !P3 ;  /* 0x0000009005057208 */ /* 0x000fe20005800000 */
[----:B------:R-:W-:Y:S01]  /*3210*/  @P6 FMUL R59, R59, 0.25 ;  /* 0x3e8000003b3b6820 */ /* 0x000fe20000400000 */
[----:B------:R-:W-:Y:S01]  /*3220*/  FSETP.GEU.AND P4, PT, R143, 1.175494350822287508e-38, PT ;  /* 0x008000008f00780b */ /* 0x000fe20003f8e000 */
[----:B------:R-:W-:Y:S01]  /*3230*/  FFMA.FTZ R6, R3, 1.1920928955078125e-07, R6 ;  /* 0x3400000003067823 */ /* 0x000fe20000010006 */
[----:B------:R-:W-:Y:S01]  /*3240*/  FMUL R3, R143, 8388608 ;  /* 0x4b0000008f037820 */ /* 0x000fe20000400000 */
[----:B------:R-:W-:Y:S01]  /*3250*/  VIADD R11, R5, 0xc0cafb0d ;  /* 0xc0cafb0d050b7836 */ /* 0x000fe20000000000 */
[----:B------:R-:W-:Y:S01]  /*3260*/  LOP3.LUT R9, R9, 0xff800000, RZ, 0xc0, !PT ;  /* 0xff80000009097812 */ /* 0x000fe200078ec0ff */
[----:B------:R-:W-:Y:S01]  /*3270*/  @P6 FMUL R58, R58, 0.25 ;  /* 0x3e8000003a3a6820 */ /* 0x000fe20000400000 */
[----:B------:R-:W-:Y:S01]  /*3280*/  FSEL R8, RZ, -23, P2 ;  /* 0xc1b80000ff087808 */ /* 0x000fe20001000000 */
[----:B------:R-:W-:Y:S01]  /*3290*/  @P6 FMUL R51, R51, 0.25 ;  /* 0x3e80000033336820 */ /* 0x000fe20000400000 */
[----:B------:R-:W-:Y:S01]  /*32a0*/  FSEL R3, R3, R143, !P4 ;  /* 0x0000008f03037208 */ /* 0x000fe20006000000 */
[----:B------:R-:W-:Y:S01]  /*32b0*/  @P6 FMUL R143, R143, 0.25 ;  /* 0x3e8000008f8f6820 */ /* 0x000fe20000400000 */
[----:B------:R-:W-:Y:S01]  /*32c0*/  LOP3.LUT R12, R11, 0xff800000, RZ, 0xc0, !PT ;  /* 0xff8000000b0c7812 */ /* 0x000fe200078ec0ff */
[----:B------:R-:W-:Y:S01]  /*32d0*/  @P6 FMUL R50, R50, 0.25 ;  /* 0x3e80000032326820 */ /* 0x000fe20000400000 */
[----:B------:R-:W-:Y:S01]  /*32e0*/  I2FP.F32.S32 R11, R9 ;  /* 0x00000009000b7245 */ /* 0x000fe20000201400 */
[----:B------:R-:W-:Y:S01]  /*32f0*/  @!P5 FMUL R143, R143, 16777216 ;  /* 0x4b8000008f8fd820 */ /* 0x000fe20000400000 */
[----:B------:R-:W-:Y:S01]  /*3300*/  FSETP.GT.AND P6, PT, |R146|, 8.50705917302346158658e+37, PT ;  /* 0x7e8000009200780b */ /* 0x000fe20003fc4200 */
[----:B------:R-:W-:Y:S01]  /*3310*/  @!P5 FMUL R59, R59, 16777216 ;  /* 0x4b8000003b3bd820 */ /* 0x000fe20000400000 */
[----:B------:R-:W-:Y:S01]  /*3320*/  FSETP.GT.AND P1, PT, |R145|, 8.50705917302346158658e+37, PT ;  /* 0x7e8000009100780b */ /* 0x000fe20003f24200 */
[----:B------:R-:W-:Y:S01]  /*3330*/  FFMA.FTZ R11, R11, 1.1920928955078125e-07, R8 ;  /* 0x340000000b0b7823 */ /* 0x000fe20000010008 */
[----:B------:R-:W-:Y:S01]  /*3340*/  FSETP.GT.AND P2, PT, |R144|, 8.50705917302346158658e+37, PT ;  /* 0x7e8000009000780b */ /* 0x000fe20003f44200 */
[----:B------:R-:W2:Y:S01]  /*3350*/  MUFU.RCP R8, R143 ;  /* 0x0000008f00087308 */ /* 0x000ea20000001000 */
[----:B------:R-:W-:Y:S01]  /*3360*/  FSEL R10, RZ, -23, P3 ;  /* 0xc1b80000ff0a7808 */ /* 0x000fe20001800000 */
[----:B------:R-:W-:Y:S01]  /*3370*/  @!P5 FMUL R58, R58, 16777216 ;  /* 0x4b8000003a3ad820 */ /* 0x000fe20000400000 */
[----:B------:R-:W-:Y:S01]  /*3380*/  FSEL R14, RZ, -23, P4 ;  /* 0xc1b80000ff0e7808 */ /* 0x000fe20002000000 */
[----:B------:R-:W-:Y:S01]  /*3390*/  @!P5 FMUL R51, R51, 16777216 ;  /* 0x4b8000003333d820 */ /* 0x000fe20000400000 */
[----:B------:R-:W-:Y:S01]  /*33a0*/  FSETP.GEU.AND P3, PT, |R146|, 1.175494350822287508e-38, PT ;  /* 0x008000009200780b */ /* 0x000fe20003f6e200 */
[----:B------:R-:W-:Y:S01]  /*33b0*/  @!P5 FMUL R50, R50, 16777216 ;  /* 0x4b8000003232d820 */ /* 0x000fe20000400000 */
[----:B------:R-:W-:Y:S01]  /*33c0*/  FSETP.GEU.AND P4, PT, |R145|, 1.175494350822287508e-38, PT ;  /* 0x008000009100780b */ /* 0x000fe20003f8e200 */
[----:B------:R-:W-:Y:S01]  /*33d0*/  VIADD R13, R3, 0xc0cafb0d ;  /* 0xc0cafb0d030d7836 */ /* 0x000fe20000000000 */
[----:B------:R-:W-:Y:S01]  /*33e0*/  FSETP.GEU.AND P5, PT, |R144|, 1.175494350822287508e-38, PT ;  /* 0x008000009000780b */ /* 0x000fe20003fae200 */
[----:B------:R-:W-:Y:S01]  /*33f0*/  @P6 FMUL R146, R146, 0.25 ;  /* 0x3e80000092926820 */ /* 0x000fe20000400000 */
[----:B------:R-:W-:Y:S01]  /*3400*/  @P1 FMUL R145, R145, 0.25 ;  /* 0x3e80000091911820 */ /* 0x000fe20000400000 */
[----:B------:R-:W-:Y:S01]  /*3410*/  @P2 FMUL R144, R144, 0.25 ;  /* 0x3e80000090902820 */ /* 0x000fe20000400000 */
[----:B------:R-:W-:Y:S01]  /*3420*/  LOP3.LUT R16, R13, 0xff800000, RZ, 0xc0, !PT ;  /* 0xff8000000d107812 */ /* 0x000fe200078ec0ff */
[----:B------:R-:W-:Y:S01]  /*3430*/  @P6 FMUL R45, R45, 0.25 ;  /* 0x3e8000002d2d6820 */ /* 0x000fe20000400000 */
[----:B------:R-:W-:Y:S01]  /*3440*/  I2FP.F32.S32 R13, R12 ;  /* 0x0000000c000d7245 */ /* 0x000fe20000201400 */
[----:B------:R-:W-:Y:S01]  /*3450*/  @P6 FMUL R44, R44, 0.25 ;  /* 0x3e8000002c2c6820 */ /* 0x000fe20000400000 */
[----:B------:R-:W-:Y:S01]  /*3460*/  I2FP.F32.S32 R15, R16 ;  /* 0x00000010000f7245 */ /* 0x000fe20000201400 */
[----:B------:R-:W-:Y:S01]  /*3470*/  @!P3 FMUL R146, R146, 16777216 ;  /* 0x4b8000009292b820 */ /* 0x000fe20000400000 */
[----:B--2---:R-:W-:Y:S01]  /*3480*/  FMUL R19, R8, R51 ;  /* 0x0000003308137220 */ /* 0x004fe20000400000 */
[----:B------:R-:W-:Y:S01]  /*3490*/  @!P4 FMUL R145, R145, 16777216 ;  /* 0x4b8000009191c820 */ /* 0x000fe20000400000 */
[----:B------:R-:W-:Y:S01]  /*34a0*/  FFMA.FTZ R13, R13, 1.1920928955078125e-07, R10 ;  /* 0x340000000d0d7823 */ /* 0x000fe2000001000a */
[----:B------:R-:W-:Y:S01]  /*34b0*/  @!P5 FMUL R144, R144, 16777216 ;  /* 0x4b8000009090d820 */ /* 0x000fe20000400000 */
[----:B------:R-:W-:Y:S01]  /*34c0*/  FFMA.FTZ R14, R15, 1.1920928955078125e-07, R14 ;  /* 0x340000000f0e7823 */ /* 0x000fe2000001000e */
[----:B------:R-:W2:Y:S01]  /*34d0*/  MUFU.RCP R18, R146 ;  /* 0x0000009200127308 */ /* 0x000ea20000001000 */
[C---:B------:R-:W-:Y:S01]  /*34e0*/  FMUL R10, R8.reuse, R59 ;  /* 0x0000003b080a7220 */ /* 0x040fe20000400000 */
[C---:B------:R-:W-:Y:S01]  /*34f0*/  FMUL R15, R8.reuse, R58 ;  /* 0x0000003a080f7220 */ /* 0x040fe20000400000 */
[----:B------:R-:W-:Y:S01]  /*3500*/  FMUL R20, R8, R50 ;  /* 0x0000003208147220 */ /* 0x000fe20000400000 */
[----:B------:R-:W-:Y:S01]  /*3510*/  @P6 FMUL R53, R53, 0.25 ;  /* 0x3e80000035356820 */ /* 0x000fe20000400000 */
[----:B------:R-:W-:Y:S01]  /*3520*/  @P6 FMUL R52, R52, 0.25 ;  /* 0x3e80000034346820 */ /* 0x000fe20000400000 */
[----:B------:R-:W-:Y:S01]  /*3530*/  @P1 FMUL R47, R47, 0.25 ;  /* 0x3e8000002f2f1820 */ /* 0x000fe20000400000 */
[----:B------:R-:W-:Y:S01]  /*3540*/  @P1 FMUL R46, R46, 0.25 ;  /* 0x3e8000002e2e1820 */ /* 0x000fe20000400000 */
[----:B------:R-:W3:Y:S01]  /*3550*/  MUFU.RCP R17, R145 ;  /* 0x0000009100117308 */ /* 0x000ee20000001000 */
[----:B------:R-:W-:Y:S01]  /*3560*/  @P1 FMUL R55, R55, 0.25 ;  /* 0x3e80000037371820 */ /* 0x000fe20000400000 */
[----:B------:R-:W-:Y:S01]  /*3570*/  @P1 FMUL R54, R54, 0.25 ;  /* 0x3e80000036361820 */ /* 0x000fe20000400000 */
[----:B------:R-:W-:Y:S01]  /*3580*/  @P2 FMUL R57, R57, 0.25 ;  /* 0x3e80000039392820 */ /* 0x000fe20000400000 */
[----:B------:R-:W-:Y:S01]  /*3590*/  @P2 FMUL R56, R56, 0.25 ;  /* 0x3e80000038382820 */ /* 0x000fe20000400000 */
[----:B------:R-:W-:Y:S01]  /*35a0*/  @P2 FMUL R49, R49, 0.25 ;  /* 0x3e80000031312820 */ /* 0x000fe20000400000 */
[----:B------:R-:W-:Y:S01]  /*35b0*/  @P2 FMUL R48, R48, 0.25 ;  /* 0x3e80000030302820 */ /* 0x000fe20000400000 */
[----:B------:R-:W-:Y:S01]  /*35c0*/  @!P3 FMUL R45, R45, 16777216 ;  /* 0x4b8000002d2db820 */ /* 0x000fe20000400000 */
[----:B------:R-:W4:Y:S01]  /*35d0*/  MUFU.RCP R8, R144 ;  /* 0x0000009000087308 */ /* 0x000f220000001000 */
[----:B------:R-:W-:Y:S01]  /*35e0*/  @!P3 FMUL R44, R44, 16777216 ;  /* 0x4b8000002c2cb820 */ /* 0x000fe20000400000 */
        /* <DEDUP_REMOVED lines=10> */
[C---:B--2---:R-:W-:Y:S01]  /*3690*/  FMUL R24, R18.reuse, R45 ;  /* 0x0000002d12187220 */ /* 0x044fe20000400000 */
[C---:B------:R-:W-:Y:S01]  /*36a0*/  FMUL R25, R18.reuse, R44 ;  /* 0x0000002c12197220 */ /* 0x040fe20000400000 */
[C---:B------:R-:W-:Y:S01]  /*36b0*/  FMUL R28, R18.reuse, R53 ;  /* 0x00000035121c7220 */ /* 0x040fe20000400000 */
[----:B------:R-:W-:Y:S01]  /*36c0*/  FMUL R29, R18, R52 ;  /* 0x00000034121d7220 */ /* 0x000fe20000400000 */
[C---:B---3--:R-:W-:Y:S01]  /*36d0*/  FMUL R22, R17.reuse, R47 ;  /* 0x0000002f11167220 */ /* 0x048fe20000400000 */
[C---:B------:R-:W-:Y:S01]  /*36e0*/  FMUL R23, R17.reuse, R46 ;  /* 0x0000002e11177220 */ /* 0x040fe20000400000 */
[C---:B------:R-:W-:Y:S01]  /*36f0*/  FMUL R26, R17.reuse, R55 ;  /* 0x00000037111a7220 */ /* 0x040fe20000400000 */
[----:B------:R-:W-:Y:S01]  /*3700*/  FMUL R27, R17, R54 ;  /* 0x00000036111b7220 */ /* 0x000fe20000400000 */
[C---:B----4-:R-:W-:Y:S01]  /*3710*/  FMUL R17, R8.reuse, R57 ;  /* 0x0000003908117220 */ /* 0x050fe20000400000 */
[C---:B------:R-:W-:Y:S01]  /*3720*/  FMUL R18, R8.reuse, R56 ;  /* 0x0000003808127220 */ /* 0x040fe20000400000 */
[C---:B------:R-:W-:Y:S01]  /*3730*/  FMUL R21, R8.reuse, R49 ;  /* 0x0000003108157220 */ /* 0x040fe20000400000 */
[----:B------:R-:W-:Y:S01]  /*3740*/  FMUL R8, R8, R48 ;  /* 0x0000003008087220 */ /* 0x000fe20000400000 */
[----:B------:R-:W-:Y:S01]  /*3750*/  F2FP.SATFINITE.E4M3.F32.PACK_AB_MERGE_C R28, R28, R29, RZ ;  /* 0x0000001d1c1c723e */ /* 0x000fe200048070ff */
[----:B0-----:R-:W-:Y:S01]  /*3760*/  ULEA UR6, UR5, UR4, 0x18 ;  /* 0x0000000405067291 */ /* 0x001fe2000f8ec03f */
[----:B------:R-:W-:Y:S01]  /*3770*/  F2FP.SATFINITE.E4M3.F32.PACK_AB_MERGE_C R25, R24, R25, RZ ;  /* 0x000000191819723e */ /* 0x000fe200048070ff */
[----:B------:R-:W-:Y:S01]  /*3780*/  FADD R7, R7, -1 ;  /* 0xbf80000007077421 */ /* 0x000fe20000000000 */
[----:B------:R-:W-:Y:S01]  /*3790*/  F2FP.SATFINITE.E4M3.F32.PACK_AB_MERGE_C R21, R21, R8, RZ ;  /* 0x000000081515723e */ /* 0x000fe200048070ff */
[----:B------:R-:W-:Y:S01]  /*37a0*/  IMAD.IADD R9, R4, 0x1, -R9 ;  /* 0x0000000104097824 */ /* 0x000fe200078e0a09 */
[----:B------:R-:W-:Y:S01]  /*37b0*/  F2FP.SATFINITE.E4M3.F32.PACK_AB_MERGE_C R19, R19, R20, RZ ;  /* 0x000000141313723e */ /* 0x000fe200048070ff */
[----:B------:R-:W-:Y:S01]  /*37c0*/  IMAD.IADD R12, R5, 0x1, -R12 ;  /* 0x00000001050c7824 */ /* 0x000fe200078e0a0c */
[----:B------:R-:W-:Y:S01]  /*37d0*/  LOP3.LUT R8, R28, 0xffff, RZ, 0xc0, !PT ;  /* 0x0000ffff1c087812 */ /* 0x000fe200078ec0ff */
[----:B------:R-:W-:Y:S01]  /*37e0*/  FADD R9, R9, -1 ;  /* 0xbf80000009097421 */ /* 0x000fe20000000000 */
[----:B------:R-:W-:Y:S01]  /*37f0*/  LOP3.LUT R20, R25, 0xffff, RZ, 0xc0, !PT ;  /* 0x0000ffff19147812 */ /* 0x000fe200078ec0ff */
[----:B------:R-:W-:Y:S01]  /*3800*/  FADD R12, R12, -1 ;  /* 0xbf8000000c0c7421 */ /* 0x000fe20000000000 */
[----:B------:R-:W-:Y:S01]  /*3810*/  F2FP.SATFINITE.E4M3.F32.PACK_AB_MERGE_C R18, R17, R18, RZ ;  /* 0x000000121112723e */ /* 0x000fe200048070ff */
[----:B------:R-:W-:Y:S01]  /*3820*/  IMAD.IADD R16, R3, 0x1, -R16 ;  /* 0x0000000103107824 */ /* 0x000fe200078e0a10 */
[----:B------:R-:W-:Y:S01]  /*3830*/  F2FP.SATFINITE.E4M3.F32.PACK_AB_MERGE_C R26, R26, R27, RZ ;  /* 0x0000001b1a1a723e */ /* 0x000fe200048070ff */
[----:B------:R-:W-:Y:S01]  /*3840*/  ULDC.64 UR4, c[0x0][0x270] ;  /* 0x00009c0000047ab9 */ /* 0x000fe20000000a00 */
[----:B------:R-:W-:Y:S01]  /*3850*/  F2FP.SATFINITE.E4M3.F32.PACK_AB_MERGE_C R23, R22, R23, RZ ;  /* 0x000000171617723e */ /* 0x000fe200048070ff */
[----:B------:R-:W-:Y:S01]  /*3860*/  FADD R16, R16, -1 ;  /* 0xbf80000010107421 */ /* 0x000fe20000000000 */
[----:B------:R-:W-:Y:S01]  /*3870*/  SHF.R.U32.HI R8, RZ, 0x8, R8 ;  /* 0x00000008ff087819 */ /* 0x000fe20000011608 */
[----:B------:R-:W-:Y:S01]  /*3880*/  UIMAD UR4, UR8, UR4, URZ ;  /* 0x00000004080472a4 */ /* 0x000fe2000f8e023f */
[----:B------:R-:W-:-:S02]  /*3890*/  SHF.R.U32.HI R17, RZ, 0x8, R20 ;  /* 0x00000008ff117819 */ /* 0x000fc40000011614 */
[----:B------:R-:W-:Y:S02]  /*38a0*/  PRMT R28, R25, 0x7604, R28 ;  /* 0x00007604191c7816 */ /* 0x000fe4000000001c */
[----:B------:R-:W-:Y:S02]  /*38b0*/  F2FP.SATFINITE.E4M3.F32.PACK_AB_MERGE_C R10, R10, R15, RZ ;  /* 0x0000000f0a0a723e */ /* 0x000fe400048070ff */
[----:B------:R-:W-:Y:S01]  /*38c0*/  PRMT R22, R17, 0x7604, R8 ;  /* 0x0000760411167816 */ /* 0x000fe20000000008 */
[----:B------:R-:W-:Y:S01]  /*38d0*/  STS.U16 [R129+UR6], R28 ;  /* 0x0000001c81007988 */ /* 0x000fe20008000406 */
[C---:B------:R-:W-:Y:S02]  /*38e0*/  PRMT R25, R23.reuse, 0x7604, R26 ;  /* 0x0000760417197816 */ /* 0x040fe4000000001a */
[----:B------:R-:W-:Y:S01]  /*38f0*/  LOP3.LUT R15, R23, 0xffff, RZ, 0xc0, !PT ;  /* 0x0000ffff170f7812 */ /* 0x000fe200078ec0ff */
[----:B------:R-:W-:Y:S01]  /*3900*/  STS.U16 [R129+UR6+0x80], R22 ;  /* 0x0000801681007988 */ /* 0x000fe20008000406 */
[----:B------:R-:W-:-:S02]  /*3910*/  LOP3.LUT R8, R26, 0xffff, RZ, 0xc0, !PT ;  /* 0x0000ffff1a087812 */ /* 0x000fc400078ec0ff */
[----:B------:R-:W-:Y:S01]  /*3920*/  LOP3.LUT R17, R21, 0xffff, RZ, 0xc0, !PT ;  /* 0x0000ffff15117812 */ /* 0x000fe200078ec0ff */
[----:B------:R-:W0:Y:S01]  /*3930*/  LDC R26, c[0x0][0x278] ;  /* 0x00009e00ff1a7b82 */ /* 0x000e220000000800 */
[C---:B------:R-:W-:Y:S02]  /*3940*/  PRMT R23, R18.reuse, 0x7604, R21 ;  /* 0x0000760412177816 */ /* 0x040fe40000000015 */
[----:B------:R-:W-:Y:S02]  /*3950*/  LOP3.LUT R20, R18, 0xffff, RZ, 0xc0, !PT ;  /* 0x0000ffff12147812 */ /* 0x000fe400078ec0ff */
[----:B------:R-:W-:Y:S02]  /*3960*/  LOP3.LUT R18, R19, 0xffff, RZ, 0xc0, !PT ;  /* 0x0000ffff13127812 */ /* 0x000fe400078ec0ff */
[C---:B------:R-:W-:Y:S02]  /*3970*/  LOP3.LUT R21, R10.reuse, 0xffff, RZ, 0xc0, !PT ;  /* 0x0000ffff0a157812 */ /* 0x040fe400078ec0ff */
[----:B------:R-:W-:-:S02]  /*3980*/  PRMT R27, R10, 0x7604, R19 ;  /* 0x000076040a1b7816 */ /* 0x000fc40000000013 */
[----:B------:R-:W-:Y:S02]  /*3990*/  SHF.R.U32.HI R8, RZ, 0x8, R8 ;  /* 0x00000008ff087819 */ /* 0x000fe40000011608 */
[----:B------:R-:W-:Y:S02]  /*39a0*/  SHF.R.U32.HI R15, RZ, 0x8, R15 ;  /* 0x00000008ff0f7819 */ /* 0x000fe4000001160f */
[----:B------:R-:W-:Y:S02]  /*39b0*/  SHF.R.U32.HI R10, RZ, 0x8, R17 ;  /* 0x00000008ff0a7819 */ /* 0x000fe40000011611 */
[----:B------:R-:W-:Y:S02]  /*39c0*/  SHF.R.U32.HI R17, RZ, 0x8, R18 ;  /* 0x00000008ff117819 */ /* 0x000fe40000011612 */
[----:B------:R-:W-:Y:S02]  /*39d0*/  SHF.R.U32.HI R18, RZ, 0x8, R21 ;  /* 0x00000008ff127819 */ /* 0x000fe40000011615 */
[----:B------:R-:W-:-:S02]  /*39e0*/  SHF.R.U32.HI R19, RZ, 0x8, R20 ;  /* 0x00000008ff137819 */ /* 0x000fc40000011614 */
[----:B------:R-:W-:Y:S02]  /*39f0*/  PRMT R15, R15, 0x7604, R8 ;  /* 0x000076040f0f7816 */ /* 0x000fe40000000008 */
[----:B------:R-:W-:Y:S02]  /*3a00*/  LOP3.LUT R8, R129, 0x40, RZ, 0x3c, !PT ;  /* 0x0000004081087812 */ /* 0x000fe400078e3cff */
[----:B------:R-:W-:Y:S01]  /*3a10*/  PRMT R29, R18, 0x7604, R17 ;  /* 0x00007604121d7816 */ /* 0x000fe20000000011 */
[----:B------:R-:W-:Y:S01]  /*3a20*/  IMAD.MOV.U32 R17, RZ, RZ, 0x3dc6b27f ;  /* 0x3dc6b27fff117424 */ /* 0x000fe200078e00ff */
[----:B------:R-:W-:Y:S01]  /*3a30*/  PRMT R19, R19, 0x7604, R10 ;  /* 0x0000760413137816 */ /* 0x000fe2000000000a */
[----:B------:R-:W-:Y:S01]  /*3a40*/  STS.U16 [R8+UR6+0x200], R25 ;  /* 0x0002001908007988 */ /* 0x000fe20008000406 */
[C---:B------:R-:W-:Y:S02]  /*3a50*/  LOP3.LUT R10, R129.reuse, 0x4, RZ, 0x3c, !PT ;  /* 0x00000004810a7812 */ /* 0x040fe400078e3cff */
[----:B------:R-:W-:Y:S01]  /*3a60*/  LOP3.LUT R18, R129, 0x44, RZ, 0x3c, !PT ;  /* 0x0000004481127812 */ /* 0x000fe200078e3cff */
[----:B------:R2:W-:Y:S01]  /*3a70*/  STS.U16 [R8+UR6+0x280], R15 ;  /* 0x0002800f08007988 */ /* 0x0005e20008000406 */
[----:B------:R-:W-:-:S02]  /*3a80*/  SHF.R.U32.HI R20, RZ, 0x5, R0 ;  /* 0x00000005ff147819 */ /* 0x000fc40000011600 */
[----:B------:R-:W-:Y:S01]  /*3a90*/  ISETP.GE.U32.AND P2, PT, R2, 0x7f800000, PT ;  /* 0x7f8000000200780c */ /* 0x000fe20003f46070 */
[----:B------:R-:W-:Y:S01]  /*3aa0*/  STS.U16 [R10+UR6+0x400], R23 ;  /* 0x000400170a007988 */ /* 0x000fe20008000406 */
[----:B------:R-:W-:Y:S02]  /*3ab0*/  ISETP.GE.U32.AND P1, PT, R5, 0x7f800000, PT ;  /* 0x7f8000000500780c */ /* 0x000fe40003f26070 */
[----:B------:R-:W-:Y:S01]  /*3ac0*/  ISETP.GE.U32.AND P6, PT, R4, 0x7f800000, PT ;  /* 0x7f8000000400780c */ /* 0x000fe20003fc6070 */
[----:B------:R3:W-:Y:S01]  /*3ad0*/  STS.U16 [R10+UR6+0x480], R19 ;  /* 0x000480130a007988 */ /* 0x0007e20008000406 */
[----:B------:R-:W-:Y:S01]  /*3ae0*/  ISETP.GE.U32.AND P5, PT, R3, 0x7f800000, PT ;  /* 0x7f8000000300780c */ /* 0x000fe20003fa6070 */
[CC--:B--2---:R-:W-:Y:S01]  /*3af0*/  FFMA.FTZ R8, R7.reuse, R17.reuse, -0.16845393180847167969 ;  /* 0xbe2c7f3007087423 */ /* 0x0c4fe20000010011 */
[----:B------:R-:W-:Y:S01]  /*3b00*/  FFMA.FTZ R15, R12, R17, -0.16845393180847167969 ;  /* 0xbe2c7f300c0f7423 */ /* 0x000fe20000010011 */
[----:B------:R2:W-:Y:S01]  /*3b10*/  STS.U16 [R18+UR6+0x600], R27 ;  /* 0x0006001b12007988 */ /* 0x0005e20008000406 */
[----:B------:R-:W-:Y:S01]  /*3b20*/  LOP3.LUT R22, R126, 0x4, RZ, 0x3c, !PT ;  /* 0x000000047e167812 */ /* 0x000fe200078e3cff */
[----:B------:R-:W-:Y:S01]  /*3b30*/  FFMA.FTZ R8, R7, R8, 0.1716887056827545166 ;  /* 0x3e2fcf2a07087423 */ /* 0x000fe20000010008 */
[----:B------:R-:W-:Y:S01]  /*3b40*/  FFMA.FTZ R15, R12, R15, 0.1716887056827545166 ;  /* 0x3e2fcf2a0c0f7423 */ /* 0x000fe2000001000f */
[----:B------:R4:W-:Y:S01]  /*3b50*/  STS.U16 [R18+UR6+0x680], R29 ;  /* 0x0006801d12007988 */ /* 0x0009e20008000406 */
[----:B------:R-:W-:Y:S01]  /*3b60*/  FSETP.NEU.AND P4, PT, R2, RZ, PT ;  /* 0x000000ff0200720b */ /* 0x000fe20003f8d000 */
[-C--:B---3--:R-:W-:Y:S01]  /*3b70*/  FFMA.FTZ R10, R9, R17.reuse, -0.16845393180847167969 ;  /* 0xbe2c7f30090a7423 */ /* 0x088fe20000010011 */
[----:B------:R-:W-:Y:S01]  /*3b80*/  FFMA.FTZ R8, R7, R8, -0.17900948226451873779 ;  /* 0xbe374e4307087423 */ /* 0x000fe20000010008 */
[----:B------:R-:W-:Y:S01]  /*3b90*/  FFMA.FTZ R17, R16, R17, -0.16845393180847167969 ;  /* 0xbe2c7f3010117423 */ /* 0x000fe20000010011 */
[----:B------:R-:W-:Y:S01]  /*3ba0*/  FFMA.FTZ R15, R12, R15, -0.17900948226451873779 ;  /* 0xbe374e430c0f7423 */ /* 0x000fe2000001000f */
[----:B------:R-:W-:Y:S01]  /*3bb0*/  FFMA.FTZ R10, R9, R10, 0.1716887056827545166 ;  /* 0x3e2fcf2a090a7423 */ /* 0x000fe2000001000a */
[----:B------:R-:W-:Y:S01]  /*3bc0*/  FFMA.FTZ R8, R7, R8, 0.20512372255325317383 ;  /* 0x3e520bf407087423 */ /* 0x000fe20000010008 */
[----:B------:R-:W-:Y:S01]  /*3bd0*/  FFMA.FTZ R17, R16, R17, 0.1716887056827545166 ;  /* 0x3e2fcf2a10117423 */ /* 0x000fe20000010011 */
[----:B------:R-:W-:Y:S01]  /*3be0*/  FFMA.FTZ R15, R12, R15, 0.20512372255325317383 ;  /* 0x3e520bf40c0f7423 */ /* 0x000fe2000001000f */
[----:B------:R-:W-:Y:S01]  /*3bf0*/  FFMA.FTZ R10, R9, R10, -0.17900948226451873779 ;  /* 0xbe374e43090a7423 */ /* 0x000fe2000001000a */
[----:B------:R-:W-:Y:S01]  /*3c00*/  FFMA.FTZ R8, R7, R8, -0.24046532809734344482 ;  /* 0xbe763c8b07087423 */ /* 0x000fe20000010008 */
[----:B------:R-:W-:Y:S01]  /*3c10*/  FFMA.FTZ R17, R16, R17, -0.17900948226451873779 ;  /* 0xbe374e4310117423 */ /* 0x000fe20000010011 */
[----:B------:R-:W-:Y:S01]  /*3c20*/  FFMA.FTZ R15, R12, R15, -0.24046532809734344482 ;  /* 0xbe763c8b0c0f7423 */ /* 0x000fe2000001000f */
[----:B------:R-:W-:Y:S01]  /*3c30*/  FFMA.FTZ R10, R9, R10, 0.20512372255325317383 ;  /* 0x3e520bf4090a7423 */ /* 0x000fe2000001000a */
[----:B------:R-:W-:Y:S01]  /*3c40*/  FFMA.FTZ R8, R7, R8, 0.28857114911079406738 ;  /* 0x3e93bf9907087423 */ /* 0x000fe20000010008 */
[----:B------:R-:W-:Y:S01]  /*3c50*/  FFMA.FTZ R17, R16, R17, 0.20512372255325317383 ;  /* 0x3e520bf410117423 */ /* 0x000fe20000010011 */
[----:B------:R-:W-:Y:S01]  /*3c60*/  FFMA.FTZ R15, R12, R15, 0.28857114911079406738 ;  /* 0x3e93bf990c0f7423 */ /* 0x000fe2000001000f */
[----:B------:R-:W-:Y:S01]  /*3c70*/  FFMA.FTZ R10, R9, R10, -0.24046532809734344482 ;  /* 0xbe763c8b090a7423 */ /* 0x000fe2000001000a */
[----:B------:R-:W-:Y:S01]  /*3c80*/  FFMA.FTZ R8, R7, R8, -0.36067417263984680176 ;  /* 0xbeb8aa4907087423 */ /* 0x000fe20000010008 */
[----:B------:R-:W-:Y:S01]  /*3c90*/  FFMA.FTZ R17, R16, R17, -0.24046532809734344482 ;  /* 0xbe763c8b10117423 */ /* 0x000fe20000010011 */
[----:B------:R-:W-:Y:S01]  /*3ca0*/  FFMA.FTZ R15, R12, R15, -0.36067417263984680176 ;  /* 0xbeb8aa490c0f7423 */ /* 0x000fe2000001000f */
[----:B------:R-:W-:Y:S01]  /*3cb0*/  FFMA.FTZ R10, R9, R10, 0.28857114911079406738 ;  /* 0x3e93bf99090a7423 */ /* 0x000fe2000001000a */
[----:B------:R-:W-:Y:S01]  /*3cc0*/  FFMA.FTZ R8, R7, R8, 0.48089820146560668945 ;  /* 0x3ef6384a07087423 */ /* 0x000fe20000010008 */
[----:B------:R-:W-:Y:S01]  /*3cd0*/  FFMA.FTZ R17, R16, R17, 0.28857114911079406738 ;  /* 0x3e93bf9910117423 */ /* 0x000fe20000010011 */
[----:B------:R-:W-:Y:S01]  /*3ce0*/  BAR.SYNC.DEFER_BLOCKING 0x0 ;  /* 0x0000000000007b1d */ /* 0x000fe20000010000 */
[----:B------:R-:W-:Y:S01]  /*3cf0*/  FFMA.FTZ R10, R9, R10, -0.36067417263984680176 ;  /* 0xbeb8aa49090a7423 */ /* 0x000fe2000001000a */
[----:B------:R-:W-:Y:S01]  /*3d00*/  FFMA.FTZ R8, R7, R8, -0.72134751081466674805 ;  /* 0xbf38aa3b07087423 */ /* 0x000fe20000010008 */
[----:B------:R-:W-:Y:S01]  /*3d10*/  FFMA.FTZ R15, R12, R15, 0.48089820146560668945 ;  /* 0x3ef6384a0c0f7423 */ /* 0x000fe2000001000f */
[----:B------:R-:W-:Y:S01]  /*3d20*/  FFMA.FTZ R17, R16, R17, -0.36067417263984680176 ;  /* 0xbeb8aa4910117423 */ /* 0x000fe20000010011 */
[----:B------:R-:W-:Y:S01]  /*3d30*/  FFMA.FTZ R10, R9, R10, 0.48089820146560668945 ;  /* 0x3ef6384a090a7423 */ /* 0x000fe2000001000a */
[----:B------:R-:W-:Y:S01]  /*3d40*/  FMUL R8, R7, R8 ;  /* 0x0000000807087220 */ /* 0x000fe20000400000 */
[----:B------:R-:W-:Y:S01]  /*3d50*/  SGXT.U32 R19, R20, 0x2 ;  /* 0x000000021413781a */ /* 0x000fe20000000000 */
[----:B------:R-:W-:Y:S01]  /*3d60*/  FFMA.FTZ R15, R12, R15, -0.72134751081466674805 ;  /* 0xbf38aa3b0c0f7423 */ /* 0x000fe2000001000f */
[----:B------:R-:W-:Y:S01]  /*3d70*/  FFMA.FTZ R10, R9, R10, -0.72134751081466674805 ;  /* 0xbf38aa3b090a7423 */ /* 0x000fe2000001000a */
[----:B------:R-:W-:Y:S01]  /*3d80*/  FMUL R8, R7, R8 ;  /* 0x0000000807087220 */ /* 0x000fe20000400000 */
[----:B------:R-:W-:Y:S01]  /*3d90*/  FFMA.FTZ R17, R16, R17, 0.48089820146560668945 ;  /* 0x3ef6384a10117423 */ /* 0x000fe20000010011 */
[----:B------:R-:W-:Y:S01]  /*3da0*/  FMUL R15, R12, R15 ;  /* 0x0000000f0c0f7220 */ /* 0x000fe20000400000 */
[----:B------:R-:W-:Y:S01]  /*3db0*/  FMUL R10, R9, R10 ;  /* 0x0000000a090a7220 */ /* 0x000fe20000400000 */
[----:B------:R-:W-:Y:S01]  /*3dc0*/  FFMA.FTZ R7, R7, 1.4426950216293334961, R8 ;  /* 0x3fb8aa3b07077823 */ /* 0x000fe20000010008 */
[----:B0-----:R-:W-:-:S02]  /*3dd0*/  IMAD R8, R19, R26, RZ ;  /* 0x0000001a13087224 */ /* 0x001fc400078e02ff */
[----:B------:R-:W-:Y:S01]  /*3de0*/  FFMA.FTZ R17, R16, R17, -0.72134751081466674805 ;  /* 0xbf38aa3b10117423 */ /* 0x000fe20000010011 */
[C---:B------:R-:W-:Y:S01]  /*3df0*/  FMUL R10, R9.reuse, R10 ;  /* 0x0000000a090a7220 */ /* 0x040fe20000400000 */
[----:B------:R-:W-:Y:S01]  /*3e00*/  FMUL R15, R12, R15 ;  /* 0x0000000f0c0f7220 */ /* 0x000fe20000400000 */
[----:B------:R-:W-:Y:S01]  /*3e10*/  FADD R34, R6, R7 ;  /* 0x0000000706227221 */ /* 0x000fe20000000000 */
[----:B------:R-:W-:Y:S01]  /*3e20*/  FMUL R17, R16, R17 ;  /* 0x0000001110117220 */ /* 0x000fe20000400000 */
[----:B------:R-:W-:Y:S01]  /*3e30*/  FFMA.FTZ R10, R9, 1.4426950216293334961, R10 ;  /* 0x3fb8aa3b090a7823 */ /* 0x000fe2000001000a */
[----:B------:R-:W-:Y:S02]  /*3e40*/  IMAD R9, R26, 0x4, R8 ;  /* 0x000000041a097824 */ /* 0x000fe400078e0208 */
[----:B------:R-:W-:Y:S01]  /*3e50*/  FFMA.FTZ R12, R12, 1.4426950216293334961, R15 ;  /* 0x3fb8aa3b0c0c7823 */ /* 0x000fe2000001000f */
[----:B------:R-:W-:Y:S01]  /*3e60*/  FMUL R17, R16, R17 ;  /* 0x0000001110117220 */ /* 0x000fe20000400000 */
[----:B------:R-:W-:-:S02]  /*3e70*/  @P2 IMAD.MOV.U32 R15, RZ, RZ, 0x7f800000 ;  /* 0x7f800000ff0f2424 */ /* 0x000fc400078e00ff */
[----:B------:R-:W-:Y:S01]  /*3e80*/  FADD R35, R11, R10 ;  /* 0x0000000a0b237221 */ /* 0x000fe20000000000 */
[----:B------:R-:W-:Y:S02]  /*3e90*/  IMAD R7, R26, 0x4, R9 ;  /* 0x000000041a077824 */ /* 0x000fe400078e0209 */
[----:B------:R-:W-:Y:S01]  /*3ea0*/  FFMA.FTZ R17, R16, 1.4426950216293334961, R17 ;  /* 0x3fb8aa3b10117823 */ /* 0x000fe20000010011 */
[----:B------:R-:W-:Y:S01]  /*3eb0*/  @P2 FFMA.FTZ R34, R2, R15, +INF ;  /* 0x7f80000002222423 */ /* 0x000fe2000001000f */
[----:B------:R-:W-:Y:S01]  /*3ec0*/  FADD R36, R13, R12 ;  /* 0x0000000c0d247221 */ /* 0x000fe20000000000 */
[----:B------:R-:W-:Y:S01]  /*3ed0*/  IMAD R11, R26, 0x4, R7 ;  /* 0x000000041a0b7824 */ /* 0x000fe200078e0207 */
[----:B------:R-:W0:Y:S01]  /*3ee0*/  LDS R38, [R126+UR6] ;  /* 0x000000067e267984 */ /* 0x000e220008000800 */
[----:B------:R-:W-:Y:S02]  /*3ef0*/  @P1 IMAD.MOV.U32 R2, RZ, RZ, 0x7f800000 ;  /* 0x7f800000ff021424 */ /* 0x000fe400078e00ff */
[----:B------:R-:W-:Y:S01]  /*3f00*/  FADD R37, R14, R17 ;  /* 0x000000110e257221 */ /* 0x000fe20000000000 */
[C---:B------:R-:W-:Y:S01]  /*3f10*/  IMAD R13, R26.reuse, 0x4, R11 ;  /* 0x000000041a0d7824 */ /* 0x040fe200078e020b */
[----:B------:R-:W3:Y:S01]  /*3f20*/  LDS R39, [R22+UR6] ;  /* 0x0000000616277984 */ /* 0x000ee20008000800 */
[----:B------:R-:W-:Y:S01]  /*3f30*/  @P6 IMAD.MOV.U32 R17, RZ, RZ, 0x7f800000 ;  /* 0x7f800000ff116424 */ /* 0x000fe200078e00ff */
[C---:B------:R-:W-:Y:S01]  /*3f40*/  FSETP.NEU.AND P2, PT, R5.reuse, RZ, PT ;  /* 0x000000ff0500720b */ /* 0x040fe20003f4d000 */
[----:B------:R-:W-:Y:S01]  /*3f50*/  @P1 FFMA.FTZ R36, R5, R2, +INF ;  /* 0x7f80000005241423 */ /* 0x000fe20000010002 */
[----:B------:R-:W5:Y:S01]  /*3f60*/  LDS R126, [R126+UR6+0x100] ;  /* 0x000100067e7e7984 */ /* 0x000f620008000800 */
[----:B------:R-:W-:-:S02]  /*3f70*/  IMAD R15, R26, 0x4, R13 ;  /* 0x000000041a0f7824 */ /* 0x000fc400078e020d */
[C---:B------:R-:W-:Y:S01]  /*3f80*/  @P6 FFMA.FTZ R35, R4.reuse, R17, +INF ;  /* 0x7f80000004236423 */ /* 0x040fe20000010011 */
[----:B------:R-:W-:Y:S01]  /*3f90*/  @P5 IMAD.MOV.U32 R2, RZ, RZ, 0x7f800000 ;  /* 0x7f800000ff025424 */ /* 0x000fe200078e00ff */
[----:B------:R0:W5:Y:S01]  /*3fa0*/  LDS R40, [R22+UR6+0x100] ;  /* 0x0001000616287984 */ /* 0x0001620008000800 */
[----:B------:R-:W-:Y:S01]  /*3fb0*/  IMAD R5, R147, UR5, RZ ;  /* 0x0000000593057c24 */ /* 0x000fe2000f8e02ff */
[----:B------:R-:W-:Y:S01]  /*3fc0*/  USHF.R.S32.HI UR5, URZ, 0x1f, UR4 ;  /* 0x0000001f3f057899 */ /* 0x000fe20008011404 */
[----:B------:R-:W-:Y:S01]  /*3fd0*/  FSETP.NEU.AND P3, PT, R4, RZ, PT ;  /* 0x000000ff0400720b */ /* 0x000fe20003f6d000 */
[C---:B------:R-:W-:Y:S02]  /*3fe0*/  IMAD R17, R26.reuse, 0x4, R15 ;  /* 0x000000041a117824 */ /* 0x040fe400078e020f */
[----:B------:R-:W-:Y:S01]  /*3ff0*/  @P5 FFMA.FTZ R37, R3, R2, +INF ;  /* 0x7f80000003255423 */ /* 0x000fe20000010002 */
[----:B-1----:R-:W-:Y:S01]  /*4000*/  IADD3 R32, P5, P6, R5, UR4, R32 ;  /* 0x0000000405207c10 */ /* 0x002fe2000febe020 */
[----:B------:R-:W-:Y:S01]  /*4010*/  ULDC UR4, c[0x0][0x27c] ;  /* 0x00009f0000047ab9 */ /* 0x000fe20000000800 */
[----:B------:R-:W-:Y:S01]  /*4020*/  SHF.R.S32.HI R4, RZ, 0x1f, R5 ;  /* 0x0000001fff047819 */ /* 0x000fe20000011405 */
[----:B------:R-:W-:Y:S01]  /*4030*/  IMAD R19, R26, 0x4, R17 ;  /* 0x000000041a137824 */ /* 0x000fe200078e0211 */
[----:B------:R-:W-:Y:S01]  /*4040*/  SHF.R.U32.HI R2, RZ, 0x1, R0 ;  /* 0x00000001ff027819 */ /* 0x000fe20000011600 */
[----:B------:R-:W-:Y:S01]  /*4050*/  UIMAD UR4, UR8, UR4, URZ ;  /* 0x00000004080472a4 */ /* 0x000fe2000f8e023f */
[----:B------:R-:W-:Y:S01]  /*4060*/  IADD3.X R42, R4, UR5, R33, P5, P6 ;  /* 0x00000005042a7c10 */ /* 0x000fe2000afec421 */
[----:B------:R-:W-:Y:S01]  /*4070*/  IMAD R21, R26, 0x4, R19 ;  /* 0x000000041a157824 */ /* 0x000fe200078e0213 */
[----:B------:R-:W-:Y:S01]  /*4080*/  LOP3.LUT R33, R2, 0xc, RZ, 0xc0, !PT ;  /* 0x0000000c02217812 */ /* 0x000fe200078ec0ff */
[----:B------:R-:W-:Y:S01]  /*4090*/  USHF.L.U32 UR7, UR4, 0x2, URZ ;  /* 0x0000000204077899 */ /* 0x000fe2000800063f */
[-C--:B------:R-:W-:Y:S01]  /*40a0*/  IADD3 R2, P6, R8, R32.reuse, RZ ;  /* 0x0000002008027210 */ /* 0x080fe20007fde0ff */
[C---:B------:R-:W-:Y:S01]  /*40b0*/  IMAD R0, R26.reuse, 0x4, R21 ;  /* 0x000000041a007824 */ /* 0x040fe200078e0215 */
[----:B------:R-:W-:Y:S01]  /*40c0*/  IADD3 R4, P5, R9, R32, RZ ;  /* 0x0000002009047210 */ /* 0x000fe20007fbe0ff */
[----:B------:R-:W-:Y:S01]  /*40d0*/  UIMAD.WIDE UR4, UR4, 0x4, URZ ;  /* 0x00000004040478a5 */ /* 0x000fe2000f8e023f */
[----:B------:R-:W-:Y:S01]  /*40e0*/  FSETP.NEU.AND P1, PT, R3, RZ, PT ;  /* 0x000000ff0300720b */ /* 0x000fe20003f2d000 */
[----:B------:R-:W-:Y:S01]  /*40f0*/  IMAD R23, R26, 0x4, R0 ;  /* 0x000000041a177824 */ /* 0x000fe200078e0200 */
[----:B------:R-:W-:-:S02]  /*4100*/  LEA.HI.X.SX32 R3, R8, R42, 0x1, P6 ;  /* 0x0000002a08037211 */ /* 0x000fc400030f0eff */
[----:B------:R-:W-:Y:S01]  /*4110*/  IADD3 R6, P6, R7, R32, RZ ;  /* 0x0000002007067210 */ /* 0x000fe20007fde0ff */
[C---:B------:R-:W-:Y:S01]  /*4120*/  IMAD R25, R26.reuse, 0x4, R23 ;  /* 0x000000041a197824 */ /* 0x040fe200078e0217 */
[----:B------:R-:W-:Y:S02]  /*4130*/  LEA.HI.X.SX32 R5, R9, R42, 0x1, P5 ;  /* 0x0000002a09057211 */ /* 0x000fe400028f0eff */
[----:B------:R-:W-:Y:S01]  /*4140*/  IADD3 R8, P5, R11, R32, RZ ;  /* 0x000000200b087210 */ /* 0x000fe20007fbe0ff */
[C---:B--2---:R-:W-:Y:S01]  /*4150*/  IMAD R27, R26.reuse, 0x4, R25 ;  /* 0x000000041a1b7824 */ /* 0x044fe200078e0219 */
[----:B------:R-:W-:Y:S02]  /*4160*/  LEA.HI.X.SX32 R7, R7, R42, 0x1, P6 ;  /* 0x0000002a07077211 */ /* 0x000fe400030f0eff */
[----:B------:R-:W-:Y:S01]  /*4170*/  IADD3 R10, P6, R13, R32, RZ ;  /* 0x000000200d0a7210 */ /* 0x000fe20007fde0ff */
[----:B----4-:R-:W-:Y:S01]  /*4180*/  IMAD R29, R26, 0x4, R27 ;  /* 0x000000041a1d7824 */ /* 0x010fe200078e021b */
[----:B------:R-:W-:-:S02]  /*4190*/  LEA.HI.X.SX32 R9, R11, R42, 0x1, P5 ;  /* 0x0000002a0b097211 */ /* 0x000fc400028f0eff */
[----:B------:R-:W-:Y:S01]  /*41a0*/  IADD3 R12, P5, R15, R32, RZ ;  /* 0x000000200f0c7210 */ /* 0x000fe20007fbe0ff */
[----:B------:R-:W-:Y:S01]  /*41b0*/  IMAD R31, R26, 0x4, R29 ;  /* 0x000000041a1f7824 */ /* 0x000fe200078e021d */
[----:B------:R-:W-:Y:S02]  /*41c0*/  LEA.HI.X.SX32 R11, R13, R42, 0x1, P6 ;  /* 0x0000002a0d0b7211 */ /* 0x000fe400030f0eff */
[----:B------:R-:W-:Y:S02]  /*41d0*/  IADD3 R14, P6, R17, R32, RZ ;  /* 0x00000020110e7210 */ /* 0x000fe40007fde0ff */
[----:B------:R-:W-:Y:S02]  /*41e0*/  LEA.HI.X.SX32 R13, R15, R42, 0x1, P5 ;  /* 0x0000002a0f0d7211 */ /* 0x000fe400028f0eff */
[----:B------:R-:W-:Y:S02]  /*41f0*/  IADD3 R16, P5, R19, R32, RZ ;  /* 0x0000002013107210 */ /* 0x000fe40007fbe0ff */
[----:B------:R-:W-:-:S02]  /*4200*/  LEA.HI.X.SX32 R15, R17, R42, 0x1, P6 ;  /* 0x0000002a110f7211 */ /* 0x000fc400030f0eff */
[----:B------:R-:W-:Y:S02]  /*4210*/  IADD3 R18, P6, R21, R32, RZ ;  /* 0x0000002015127210 */ /* 0x000fe40007fde0ff */
[----:B------:R-:W-:Y:S02]  /*4220*/  LEA.HI.X.SX32 R17, R19, R42, 0x1, P5 ;  /* 0x0000002a13117211 */ /* 0x000fe400028f0eff */
[----:B------:R-:W-:Y:S02]  /*4230*/  IADD3 R20, P5, R0, R32, RZ ;  /* 0x0000002000147210 */ /* 0x000fe40007fbe0ff */
[----:B------:R-:W-:Y:S02]  /*4240*/  LEA.HI.X.SX32 R19, R21, R42, 0x1, P6 ;  /* 0x0000002a15137211 */ /* 0x000fe400030f0eff */
[----:B0-----:R-:W-:Y:S02]  /*4250*/  PRMT R41, R38, 0x7770, RZ ;  /* 0x0000777026297816 */ /* 0x001fe400000000ff */
[----:B------:R-:W-:-:S02]  /*4260*/  IADD3 R22, P6, R23, R32, RZ ;  /* 0x0000002017167210 */ /* 0x000fc40007fde0ff */
[----:B------:R-:W-:Y:S01]  /*4270*/  LEA.HI.X.SX32 R21, R0, R42, 0x1, P5 ;  /* 0x0000002a00157211 */ /* 0x000fe200028f0eff */
[----:B------:R-:W-:Y:S01]  /*4280*/  IMAD R0, R26, 0x4, R31 ;  /* 0x000000041a007824 */ /* 0x000fe200078e021f */
[----:B---3--:R-:W-:Y:S01]  /*4290*/  PRMT R43, R39, 0x7770, RZ ;  /* 0x00007770272b7816 */ /* 0x008fe200000000ff */
[----:B------:R0:W-:Y:S01]  /*42a0*/  STG.E.U8 desc[UR10][R2.64], R41 ;  /* 0x0000002902007986 */ /* 0x0001e2000c10110a */
[----:B------:R-:W-:Y:S02]  /*42b0*/  IADD3 R24, P5, R25, R32, RZ ;  /* 0x0000002019187210 */ /* 0x000fe40007fbe0ff */
[----:B------:R-:W-:Y:S01]  /*42c0*/  PRMT R45, R38, 0x7772, RZ ;  /* 0x00007772262d7816 */ /* 0x000fe200000000ff */
[----:B------:R1:W-:Y:S01]  /*42d0*/  STG.E.U8 desc[UR10][R4.64], R43 ;  /* 0x0000002b04007986 */ /* 0x0003e2000c10110a */
[----:B------:R-:W-:Y:S02]  /*42e0*/  PRMT R47, R39, 0x7772, RZ ;  /* 0x00007772272f7816 */ /* 0x000fe400000000ff */
[----:B-----5:R-:W-:Y:S01]  /*42f0*/  PRMT R49, R126, 0x7770, RZ ;  /* 0x000077707e317816 */ /* 0x020fe200000000ff */
[----:B------:R2:W-:Y:S01]  /*4300*/  STG.E.U8 desc[UR10][R6.64], R45 ;  /* 0x0000002d06007986 */ /* 0x0005e2000c10110a */
[----:B------:R-:W-:-:S02]  /*4310*/  LEA.HI.X.SX32 R23, R23, R42, 0x1, P6 ;  /* 0x0000002a17177211 */ /* 0x000fc400030f0eff */
[----:B------:R-:W-:Y:S01]  /*4320*/  PRMT R51, R40, 0x7770, RZ ;  /* 0x0000777028337816 */ /* 0x000fe200000000ff */
[----:B------:R3:W-:Y:S01]  /*4330*/  STG.E.U8 desc[UR10][R8.64], R47 ;  /* 0x0000002f08007986 */ /* 0x0007e2000c10110a */
[----:B------:R-:W-:Y:S02]  /*4340*/  IADD3 R26, P6, R27, R32, RZ ;  /* 0x000000201b1a7210 */ /* 0x000fe40007fde0ff */
[----:B------:R-:W-:Y:S01]  /*4350*/  LEA.HI.X.SX32 R25, R25, R42, 0x1, P5 ;  /* 0x0000002a19197211 */ /* 0x000fe200028f0eff */
[----:B------:R-:W-:Y:S01]  /*4360*/  STG.E.U8 desc[UR10][R10.64], R49 ;  /* 0x000000310a007986 */ /* 0x000fe2000c10110a */
[----:B------:R-:W-:Y:S02]  /*4370*/  PRMT R53, R126, 0x7772, RZ ;  /* 0x000077727e357816 */ /* 0x000fe400000000ff */
[----:B------:R-:W-:Y:S01]  /*4380*/  IADD3 R28, P5, R29, R32, RZ ;  /* 0x000000201d1c7210 */ /* 0x000fe20007fbe0ff */
[----:B------:R-:W-:Y:S01]  /*4390*/  STG.E.U8 desc[UR10][R12.64], R51 ;  /* 0x000000330c007986 */ /* 0x000fe2000c10110a */
[----:B0-----:R-:W-:-:S02]  /*43a0*/  PRMT R3, R40, 0x7772, RZ ;  /* 0x0000777228037816 */ /* 0x001fc400000000ff */
[----:B-1----:R-:W-:Y:S01]  /*43b0*/  PRMT R5, R38, 0x7771, RZ ;  /* 0x0000777126057816 */ /* 0x002fe200000000ff */
[----:B------:R0:W-:Y:S01]  /*43c0*/  STG.E.U8 desc[UR10][R14.64], R53 ;  /* 0x000000350e007986 */ /* 0x0001e2000c10110a */
[----:B--2---:R-:W-:Y:S02]  /*43d0*/  PRMT R7, R39, 0x7771, RZ ;  /* 0x0000777127077816 */ /* 0x004fe400000000ff */
[----:B------:R-:W-:Y:S01]  /*43e0*/  LEA R128, R128, UR6, 0x4 ;  /* 0x0000000680807c11 */ /* 0x000fe2000f8e20ff */
[----:B------:R1:W-:Y:S01]  /*43f0*/  STG.E.U8 desc[UR10][R16.64], R3 ;  /* 0x0000000310007986 */ /* 0x0003e2000c10110a */
[----:B------:R-:W-:Y:S02]  /*4400*/  LEA.HI.X.SX32 R27, R27, R42, 0x1, P6 ;  /* 0x0000002a1b1b7211 */ /* 0x000fe400030f0eff */
[----:B---3--:R-:W-:Y:S01]  /*4410*/  PRMT R9, R38, 0x7773, RZ ;  /* 0x0000777326097816 */ /* 0x008fe200000000ff */
[----:B------:R-:W-:Y:S01]  /*4420*/  STG.E.U8 desc[UR10][R18.64], R5 ;  /* 0x0000000512007986 */ /* 0x000fe2000c10110a */
[----:B------:R-:W-:Y:S01]  /*4430*/  IADD3 R30, P6, R31, R32, RZ ;  /* 0x000000201f1e7210 */ /* 0x000fe20007fde0ff */
[----:B------:R-:W-:Y:S01]  /*4440*/  IMAD.IADD R128, R33, 0x1, R128 ;  /* 0x0000000121807824 */ /* 0x000fe200078e0280 */
[----:B------:R-:W-:Y:S01]  /*4450*/  LEA.HI.X.SX32 R29, R29, R42, 0x1, P5 ;  /* 0x0000002a1d1d7211 */ /* 0x000fe200028f0eff */
[----:B------:R-:W-:Y:S01]  /*4460*/  STG.E.U8 desc[UR10][R20.64], R7 ;  /* 0x0000000714007986 */ /* 0x000fe2000c10110a */
[----:B------:R-:W-:Y:S01]  /*4470*/  IADD3 R32, P5, R0, R32, RZ ;  /* 0x0000002000207210 */ /* 0x000fe20007fbe0ff */
[----:B0-----:R-:W0:Y:S01]  /*4480*/  LDC.64 R14, c[0x0][0x230] ;  /* 0x00008c00ff0e7b82 */ /* 0x001e220000000a00 */
[----:B------:R-:W-:Y:S01]  /*4490*/  PRMT R39, R39, 0x7773, RZ ;  /* 0x0000777327277816 */ /* 0x000fe200000000ff */
[----:B------:R2:W-:Y:S01]  /*44a0*/  STG.E.U8 desc[UR10][R22.64], R9 ;  /* 0x0000000916007986 */ /* 0x0005e2000c10110a */
[----:B------:R-:W-:-:S02]  /*44b0*/  PRMT R11, R126, 0x7771, RZ ;  /* 0x000077717e0b7816 */ /* 0x000fc400000000ff */
[----:B------:R-:W-:Y:S01]  /*44c0*/  PRMT R13, R40, 0x7771, RZ ;  /* 0x00007771280d7816 */ /* 0x000fe200000000ff */
[----:B------:R-:W-:Y:S01]  /*44d0*/  STG.E.U8 desc[UR10][R24.64], R39 ;  /* 0x0000002718007986 */ /* 0x000fe2000c10110a */
[-C--:B------:R-:W-:Y:S02]  /*44e0*/  LEA.HI.X.SX32 R31, R31, R42.reuse, 0x1, P6 ;  /* 0x0000002a1f1f7211 */ /* 0x080fe400030f0eff */
[----:B-1----:R-:W-:Y:S01]  /*44f0*/  PRMT R3, R126, 0x7773, RZ ;  /* 0x000077737e037816 */ /* 0x002fe200000000ff */
[----:B------:R-:W-:Y:S01]  /*4500*/  STG.E.U8 desc[UR10][R26.64], R11 ;  /* 0x0000000b1a007986 */ /* 0x000fe2000c10110a */
[----:B------:R-:W-:Y:S01]  /*4510*/  LEA.HI.X.SX32 R33, R0, R42, 0x1, P5 ;  /* 0x0000002a00217211 */ /* 0x000fe200028f0eff */
[----:B------:R-:W-:Y:S01]  /*4520*/  IMAD.HI R0, R147, 0x4, RZ ;  /* 0x0000000493007827 */ /* 0x000fe200078e02ff */
[----:B------:R-:W-:Y:S01]  /*4530*/  FSEL R34, R34, -INF , P4 ;  /* 0xff80000022227808 */ /* 0x000fe20002000000 */
[----:B------:R-:W-:Y:S01]  /*4540*/  STG.E.U8 desc[UR10][R28.64], R13 ;  /* 0x0000000d1c007986 */ /* 0x000fe2000c10110a */
[----:B--2---:R-:W-:-:S02]  /*4550*/  PRMT R9, R40, 0x7773, RZ ;  /* 0x0000777328097816 */ /* 0x004fc400000000ff */
[----:B------:R-:W-:Y:S01]  /*4560*/  FSEL R35, R35, -INF , P3 ;  /* 0xff80000023237808 */ /* 0x000fe20001800000 */
[----:B------:R1:W-:Y:S01]  /*4570*/  STG.E.U8 desc[UR10][R30.64], R3 ;  /* 0x000000031e007986 */ /* 0x0003e2000c10110a */
[----:B------:R-:W-:Y:S01]  /*4580*/  FSEL R36, R36, -INF , P2 ;  /* 0xff80000024247808 */ /* 0x000fe20001000000 */
[----:B------:R-:W-:Y:S01]  /*4590*/  FFMA R4, R34, 0.69314718246459960938, R77 ;  /* 0x3f31721822047823 */ /* 0x000fe2000000004d */
[----:B------:R-:W-:Y:S01]  /*45a0*/  FSEL R37, R37, -INF , P1 ;  /* 0xff80000025257808 */ /* 0x000fe20000800000 */
[----:B------:R2:W-:Y:S01]  /*45b0*/  STG.E.U8 desc[UR10][R32.64], R9 ;  /* 0x0000000920007986 */ /* 0x0005e2000c10110a */
[----:B------:R-:W-:Y:S01]  /*45c0*/  FFMA R5, R35, 0.69314718246459960938, R76 ;  /* 0x3f31721823057823 */ /* 0x000fe2000000004c */
[----:B------:R-:W-:Y:S01]  /*45d0*/  FFMA R6, R36, 0.69314718246459960938, R79 ;  /* 0x3f31721824067823 */ /* 0x000fe2000000004f */
[----:B------:R-:W-:Y:S01]  /*45e0*/  LOP3.LUT R127, R127, 0x70, RZ, 0xc0, !PT ;  /* 0x000000707f7f7812 */ /* 0x000fe200078ec0ff */
[----:B------:R-:W-:Y:S01]  /*45f0*/  FFMA R7, R37, 0.69314718246459960938, R78 ;  /* 0x3f31721825077823 */ /* 0x000fe2000000004e */
[----:B------:R-:W-:Y:S01]  /*4600*/  BAR.SYNC.DEFER_BLOCKING 0x0 ;  /* 0x0000000000007b1d */ /* 0x000fe20000010000 */
[----:B-1----:R-:W-:-:S05]  /*4610*/  IMAD.SHL.U32 R3, R147, 0x4, RZ ;  /* 0x0000000493037824 */ /* 0x002fca00078e00ff */
[----:B0-----:R-:W-:-:S04]  /*4620*/  IADD3 R2, P1, P2, R3, UR7, R14 ;  /* 0x0000000703027c10 */ /* 0x001fc8000fa3e00e */
[----:B------:R-:W-:Y:S01]  /*4630*/  IADD3.X R3, R0, UR5, R15, P1, P2 ;  /* 0x0000000500037c10 */ /* 0x000fe20008fe440f */
[----:B------:R2:W-:Y:S01]  /*4640*/  STS.128 [R127+UR6], R4 ;  /* 0x000000047f007988 */ /* 0x0005e20008000c06 */
[----:B------:R-:W-:Y:S06]  /*4650*/  BAR.SYNC.DEFER_BLOCKING 0x0 ;  /* 0x0000000000007b1d */ /* 0x000fec0000010000 */
[----:B------:R-:W-:Y:S05]  /*4660*/  @P0 EXIT ;  /* 0x000000000000094d */ /* 0x000fea0003800000 */
[----:B--2---:R-:W0:Y:S04]  /*4670*/  LDS R5, [R128] ;  /* 0x0000000080057984 */ /* 0x004e280000000800 */
[----:B0-----:R-:W-:Y:S01]  /*4680*/  STG.E desc[UR10][R2.64], R5 ;  /* 0x0000000502007986 */ /* 0x001fe2000c10190a */
[----:B------:R-:W-:Y:S05]  /*4690*/  EXIT ;  /* 0x000000000000794d */ /* 0x000fea0003800000 */
.L_x_2:
[----:B------:R-:W-:-:S00]  /*46a0*/  BRA `(.L_x_2) ;  /* 0xfffffffc00fc7947 */ /* 0x000fc0000383ffff */
[----:B------:R-:W-:-:S00]  /*46b0*/  NOP ;  /* 0x0000000000007918 */ /* 0x000fc00000000000 */
        /* <DEDUP_REMOVED lines=12> */
.L_x_3:


//--------------------- .nv.global.init           --------------------------
	.section	.nv.global.init,"aw",@progbits
.nv.global.init:
	.type		_$_str,@object
	.size		_$_str,(.L_0 - _$_str)
_$_str:
        /*0000*/ 	.byte	0x5f, 0x5f, 0x43, 0x55, 0x44, 0x41, 0x5f, 0x46, 0x54, 0x5a, 0x00
.L_0:


//--------------------- .nv.shared.attn_fwd       --------------------------
	.section	.nv.shared.attn_fwd,"aw",@nobits
	.sectionflags	@""
	.align	16
	.zero		1024


//--------------------- .nv.shared.reserved.0     --------------------------
	.section	.nv.shared.reserved.0,"aw",@nobits
	.weak		__nv_reservedSMEM_offset_0_alias
	.size		__nv_reservedSMEM_offset_0_alias, 0, 0
	.other		__nv_reservedSMEM_offset_0_alias,@"STO_CUDA_RESERVED_SHARED STV_DEFAULT"
__nv_reservedSMEM_offset_0_alias:
	.zero		0


//--------------------- .nv.constant0.attn_fwd    --------------------------
	.section	.nv.constant0.attn_fwd,"a",@progbits
	.sectionflags	@""
	.align	4
.nv.constant0.attn_fwd:
	.zero		664


//--------------------- SYMBOLS --------------------------

	.type		.nv.reservedSmem.offset0,@object
	.size		.nv.reservedSmem.offset0,0x4
